//
// Generated by NVIDIA NVVM Compiler
//
// Compiler Build ID: CL-36424714
// Cuda compilation tools, release 13.0, V13.0.88
// Based on NVVM 20.0.0
//

.version 9.0
.target sm_100
.address_size 64

	// .globl	ghmatecd_kernel
// _ZZ15ghmatecd_kernelE2co has been demoted
// _ZZ15ghmatecd_kernelE9rn_cached has been demoted
// _ZZ15ghmatecd_kernelE6zhelem has been demoted
// _ZZ15ghmatecd_kernelE6zgelem has been demoted
.global .align 1 .b8 _ZN34_INTERNAL_86f641c0_4_k_cu_7aaf08d24cuda3std3__45__cpo5beginE[1];
.global .align 1 .b8 _ZN34_INTERNAL_86f641c0_4_k_cu_7aaf08d24cuda3std3__45__cpo3endE[1];
.global .align 1 .b8 _ZN34_INTERNAL_86f641c0_4_k_cu_7aaf08d24cuda3std3__45__cpo6cbeginE[1];
.global .align 1 .b8 _ZN34_INTERNAL_86f641c0_4_k_cu_7aaf08d24cuda3std3__45__cpo4cendE[1];
.global .align 1 .b8 _ZN34_INTERNAL_86f641c0_4_k_cu_7aaf08d24cuda3std3__45__cpo6rbeginE[1];
.global .align 1 .b8 _ZN34_INTERNAL_86f641c0_4_k_cu_7aaf08d24cuda3std3__45__cpo4rendE[1];
.global .align 1 .b8 _ZN34_INTERNAL_86f641c0_4_k_cu_7aaf08d24cuda3std3__45__cpo7crbeginE[1];
.global .align 1 .b8 _ZN34_INTERNAL_86f641c0_4_k_cu_7aaf08d24cuda3std3__45__cpo5crendE[1];
.global .align 1 .b8 _ZN34_INTERNAL_86f641c0_4_k_cu_7aaf08d24cuda3std3__436_GLOBAL__N__86f641c0_4_k_cu_7aaf08d26ignoreE[1];
.global .align 1 .b8 _ZN34_INTERNAL_86f641c0_4_k_cu_7aaf08d24cuda3std3__419piecewise_constructE[1];
.global .align 1 .b8 _ZN34_INTERNAL_86f641c0_4_k_cu_7aaf08d24cuda3std3__48in_placeE[1];
.global .align 1 .b8 _ZN34_INTERNAL_86f641c0_4_k_cu_7aaf08d24cuda3std3__420unreachable_sentinelE[1];
.global .align 1 .b8 _ZN34_INTERNAL_86f641c0_4_k_cu_7aaf08d24cuda3std3__47nulloptE[1];
.global .align 1 .b8 _ZN34_INTERNAL_86f641c0_4_k_cu_7aaf08d24cuda3std3__48unexpectE[1];
.global .align 1 .b8 _ZN34_INTERNAL_86f641c0_4_k_cu_7aaf08d24cuda3std6ranges3__45__cpo4swapE[1];
.global .align 1 .b8 _ZN34_INTERNAL_86f641c0_4_k_cu_7aaf08d24cuda3std6ranges3__45__cpo9iter_moveE[1];
.global .align 1 .b8 _ZN34_INTERNAL_86f641c0_4_k_cu_7aaf08d24cuda3std6ranges3__45__cpo5beginE[1];
.global .align 1 .b8 _ZN34_INTERNAL_86f641c0_4_k_cu_7aaf08d24cuda3std6ranges3__45__cpo3endE[1];
.global .align 1 .b8 _ZN34_INTERNAL_86f641c0_4_k_cu_7aaf08d24cuda3std6ranges3__45__cpo6cbeginE[1];
.global .align 1 .b8 _ZN34_INTERNAL_86f641c0_4_k_cu_7aaf08d24cuda3std6ranges3__45__cpo4cendE[1];
.global .align 1 .b8 _ZN34_INTERNAL_86f641c0_4_k_cu_7aaf08d24cuda3std6ranges3__45__cpo7advanceE[1];
.global .align 1 .b8 _ZN34_INTERNAL_86f641c0_4_k_cu_7aaf08d24cuda3std6ranges3__45__cpo9iter_swapE[1];
.global .align 1 .b8 _ZN34_INTERNAL_86f641c0_4_k_cu_7aaf08d24cuda3std6ranges3__45__cpo4nextE[1];
.global .align 1 .b8 _ZN34_INTERNAL_86f641c0_4_k_cu_7aaf08d24cuda3std6ranges3__45__cpo4prevE[1];
.global .align 1 .b8 _ZN34_INTERNAL_86f641c0_4_k_cu_7aaf08d24cuda3std6ranges3__45__cpo4dataE[1];
.global .align 1 .b8 _ZN34_INTERNAL_86f641c0_4_k_cu_7aaf08d24cuda3std6ranges3__45__cpo5cdataE[1];
.global .align 1 .b8 _ZN34_INTERNAL_86f641c0_4_k_cu_7aaf08d24cuda3std6ranges3__45__cpo4sizeE[1];
.global .align 1 .b8 _ZN34_INTERNAL_86f641c0_4_k_cu_7aaf08d24cuda3std6ranges3__45__cpo5ssizeE[1];
.global .align 1 .b8 _ZN34_INTERNAL_86f641c0_4_k_cu_7aaf08d24cuda3std6ranges3__45__cpo8distanceE[1];
.global .align 1 .b8 _ZN34_INTERNAL_86f641c0_4_k_cu_7aaf08d26thrust24THRUST_300001_SM_1000_NS8cuda_cub3parE[1];
.global .align 1 .b8 _ZN34_INTERNAL_86f641c0_4_k_cu_7aaf08d26thrust24THRUST_300001_SM_1000_NS8cuda_cub10par_nosyncE[1];
.global .align 1 .b8 _ZN34_INTERNAL_86f641c0_4_k_cu_7aaf08d26thrust24THRUST_300001_SM_1000_NS6system6detail10sequential3seqE[1];
.global .align 1 .b8 _ZN34_INTERNAL_86f641c0_4_k_cu_7aaf08d26thrust24THRUST_300001_SM_1000_NS6system3cpp3parE[1];
.global .align 1 .b8 _ZN34_INTERNAL_86f641c0_4_k_cu_7aaf08d26thrust24THRUST_300001_SM_1000_NS12placeholders2_1E[1];
.global .align 1 .b8 _ZN34_INTERNAL_86f641c0_4_k_cu_7aaf08d26thrust24THRUST_300001_SM_1000_NS12placeholders2_2E[1];
.global .align 1 .b8 _ZN34_INTERNAL_86f641c0_4_k_cu_7aaf08d26thrust24THRUST_300001_SM_1000_NS12placeholders2_3E[1];
.global .align 1 .b8 _ZN34_INTERNAL_86f641c0_4_k_cu_7aaf08d26thrust24THRUST_300001_SM_1000_NS12placeholders2_4E[1];
.global .align 1 .b8 _ZN34_INTERNAL_86f641c0_4_k_cu_7aaf08d26thrust24THRUST_300001_SM_1000_NS12placeholders2_5E[1];
.global .align 1 .b8 _ZN34_INTERNAL_86f641c0_4_k_cu_7aaf08d26thrust24THRUST_300001_SM_1000_NS12placeholders2_6E[1];
.global .align 1 .b8 _ZN34_INTERNAL_86f641c0_4_k_cu_7aaf08d26thrust24THRUST_300001_SM_1000_NS12placeholders2_7E[1];
.global .align 1 .b8 _ZN34_INTERNAL_86f641c0_4_k_cu_7aaf08d26thrust24THRUST_300001_SM_1000_NS12placeholders2_8E[1];
.global .align 1 .b8 _ZN34_INTERNAL_86f641c0_4_k_cu_7aaf08d26thrust24THRUST_300001_SM_1000_NS12placeholders2_9E[1];
.global .align 1 .b8 _ZN34_INTERNAL_86f641c0_4_k_cu_7aaf08d26thrust24THRUST_300001_SM_1000_NS12placeholders3_10E[1];
.global .align 1 .b8 _ZN34_INTERNAL_86f641c0_4_k_cu_7aaf08d26thrust24THRUST_300001_SM_1000_NS3seqE[1];
.global .align 1 .b8 _ZN34_INTERNAL_86f641c0_4_k_cu_7aaf08d26thrust24THRUST_300001_SM_1000_NS6deviceE[1];
.global .align 4 .b8 __cudart_i2opi_f[24] = {65, 144, 67, 60, 153, 149, 98, 219, 192, 221, 52, 245, 209, 87, 39, 252, 41, 21, 68, 78, 110, 131, 249, 162};

.visible .entry ghmatecd_kernel(
	.param .u64 .ptr .align 1 ghmatecd_kernel_param_0,
	.param .u64 .ptr .align 1 ghmatecd_kernel_param_1,
	.param .u64 .ptr .align 1 ghmatecd_kernel_param_2,
	.param .u64 .ptr .align 1 ghmatecd_kernel_param_3,
	.param .u64 .ptr .align 1 ghmatecd_kernel_param_4,
	.param .u64 .ptr .align 1 ghmatecd_kernel_param_5,
	.param .u64 .ptr .align 1 ghmatecd_kernel_param_6,
	.param .u64 .ptr .align 1 ghmatecd_kernel_param_7,
	.param .u64 .ptr .align 1 ghmatecd_kernel_param_8,
	.param .u64 .ptr .align 1 ghmatecd_kernel_param_9,
	.param .align 8 .b8 ghmatecd_kernel_param_10[8],
	.param .align 8 .b8 ghmatecd_kernel_param_11[8],
	.param .align 8 .b8 ghmatecd_kernel_param_12[8],
	.param .u64 .ptr .align 1 ghmatecd_kernel_param_13,
	.param .f32 ghmatecd_kernel_param_14,
	.param .u64 .ptr .align 1 ghmatecd_kernel_param_15,
	.param .u64 .ptr .align 1 ghmatecd_kernel_param_16,
	.param .f32 ghmatecd_kernel_param_17,
	.param .f32 ghmatecd_kernel_param_18,
	.param .f32 ghmatecd_kernel_param_19,
	.param .f32 ghmatecd_kernel_param_20,
	.param .u32 ghmatecd_kernel_param_21,
	.param .u32 ghmatecd_kernel_param_22,
	.param .u32 ghmatecd_kernel_param_23,
	.param .u32 ghmatecd_kernel_param_24,
	.param .u32 ghmatecd_kernel_param_25,
	.param .u64 .ptr .align 1 ghmatecd_kernel_param_26
)
{
	.local .align 4 .b8 	__local_depot0[28];
	.reg .b64 	%SP;
	.reg .b64 	%SPL;
	.reg .pred 	%p<133>;
	.reg .b16 	%rs<9>;
	.reg .b32 	%r<558>;
	.reg .b32 	%f<1325>;
	.reg .b64 	%rd<272>;
	.reg .b64 	%fd<26>;
	// demoted variable
	.shared .align 4 .b8 _ZZ15ghmatecd_kernelE2co[48];
	// demoted variable
	.shared .align 4 .b8 _ZZ15ghmatecd_kernelE9rn_cached[16];
	// demoted variable
	.shared .align 8 .b8 _ZZ15ghmatecd_kernelE6zhelem[4608];
	// demoted variable
	.shared .align 8 .b8 _ZZ15ghmatecd_kernelE6zgelem[4608];
	mov.u64 	%SPL, __local_depot0;
	ld.param.u64 	%rd90, [ghmatecd_kernel_param_0];
	ld.param.u64 	%rd91, [ghmatecd_kernel_param_1];
	ld.param.u64 	%rd92, [ghmatecd_kernel_param_2];
	ld.param.u64 	%rd93, [ghmatecd_kernel_param_3];
	ld.param.u64 	%rd94, [ghmatecd_kernel_param_4];
	ld.param.u64 	%rd95, [ghmatecd_kernel_param_5];
	ld.param.u64 	%rd96, [ghmatecd_kernel_param_6];
	ld.param.u64 	%rd98, [ghmatecd_kernel_param_8];
	ld.param.u64 	%rd99, [ghmatecd_kernel_param_9];
	ld.param.v2.f32 	{%f2, %f1}, [ghmatecd_kernel_param_10];
	ld.param.v2.f32 	{%f4, %f3}, [ghmatecd_kernel_param_11];
	ld.param.v2.f32 	{%f6, %f5}, [ghmatecd_kernel_param_12];
	ld.param.u64 	%rd103, [ghmatecd_kernel_param_13];
	ld.param.f32 	%f269, [ghmatecd_kernel_param_14];
	ld.param.u64 	%rd100, [ghmatecd_kernel_param_15];
	ld.param.u64 	%rd101, [ghmatecd_kernel_param_16];
	ld.param.f32 	%f270, [ghmatecd_kernel_param_17];
	ld.param.f32 	%f271, [ghmatecd_kernel_param_18];
	ld.param.f32 	%f272, [ghmatecd_kernel_param_19];
	ld.param.f32 	%f273, [ghmatecd_kernel_param_20];
	ld.param.u32 	%r182, [ghmatecd_kernel_param_21];
	ld.param.u32 	%r183, [ghmatecd_kernel_param_24];
	ld.param.u32 	%r184, [ghmatecd_kernel_param_25];
	ld.param.u64 	%rd102, [ghmatecd_kernel_param_26];
	cvta.to.global.u64 	%rd1, %rd103;
	add.u64 	%rd2, %SPL, 0;
	mov.u32 	%r1, %tid.y;
	mov.u32 	%r2, %tid.x;
	mov.u32 	%r3, %ctaid.y;
	mov.u32 	%r4, %ctaid.x;
	mad.lo.s32 	%r185, %r182, %r1, %r2;
	shl.b32 	%r186, %r185, 3;
	mov.u32 	%r187, _ZZ15ghmatecd_kernelE6zgelem;
	add.s32 	%r5, %r187, %r186;
	mov.f32 	%f274, 0f00000000;
	st.shared.v2.f32 	[%r5], {%f274, %f274};
	st.shared.v2.f32 	[%r5+512], {%f274, %f274};
	st.shared.v2.f32 	[%r5+1024], {%f274, %f274};
	st.shared.v2.f32 	[%r5+1536], {%f274, %f274};
	st.shared.v2.f32 	[%r5+2048], {%f274, %f274};
	st.shared.v2.f32 	[%r5+2560], {%f274, %f274};
	st.shared.v2.f32 	[%r5+3072], {%f274, %f274};
	st.shared.v2.f32 	[%r5+3584], {%f274, %f274};
	st.shared.v2.f32 	[%r5+4096], {%f274, %f274};
	mov.u32 	%r188, _ZZ15ghmatecd_kernelE6zhelem;
	add.s32 	%r6, %r188, %r186;
	st.shared.v2.f32 	[%r6], {%f274, %f274};
	st.shared.v2.f32 	[%r6+512], {%f274, %f274};
	st.shared.v2.f32 	[%r6+1024], {%f274, %f274};
	st.shared.v2.f32 	[%r6+1536], {%f274, %f274};
	st.shared.v2.f32 	[%r6+2048], {%f274, %f274};
	st.shared.v2.f32 	[%r6+2560], {%f274, %f274};
	st.shared.v2.f32 	[%r6+3072], {%f274, %f274};
	st.shared.v2.f32 	[%r6+3584], {%f274, %f274};
	st.shared.v2.f32 	[%r6+4096], {%f274, %f274};
	setp.gt.u32 	%p1, %r2, 3;
	setp.ne.s32 	%p2, %r1, 1;
	or.pred  	%p3, %p1, %p2;
	@%p3 bra 	$L__BB0_2;
	cvta.to.global.u64 	%rd105, %rd90;
	cvta.to.global.u64 	%rd106, %rd91;
	cvta.to.global.u64 	%rd107, %rd92;
	cvta.to.global.u64 	%rd108, %rd93;
	cvta.to.global.u64 	%rd109, %rd99;
	mad.lo.s32 	%r189, %r184, %r2, %r4;
	mul.wide.u32 	%rd110, %r189, 4;
	add.s64 	%rd111, %rd105, %rd110;
	ld.global.u32 	%r190, [%rd111];
	mul.wide.s32 	%rd112, %r190, 4;
	add.s64 	%rd113, %rd106, %rd112;
	ld.global.f32 	%f275, [%rd113+-4];
	shl.b32 	%r191, %r2, 2;
	mov.u32 	%r192, _ZZ15ghmatecd_kernelE2co;
	add.s32 	%r193, %r192, %r191;
	st.shared.f32 	[%r193], %f275;
	add.s64 	%rd114, %rd107, %rd112;
	ld.global.f32 	%f276, [%rd114+-4];
	st.shared.f32 	[%r193+16], %f276;
	add.s64 	%rd115, %rd108, %rd112;
	ld.global.f32 	%f277, [%rd115+-4];
	st.shared.f32 	[%r193+32], %f277;
	mul.wide.u32 	%rd116, %r4, 12;
	add.s64 	%rd117, %rd109, %rd116;
	mul.wide.u32 	%rd118, %r2, 4;
	add.s64 	%rd119, %rd117, %rd118;
	ld.global.f32 	%f278, [%rd119];
	mov.u32 	%r194, _ZZ15ghmatecd_kernelE9rn_cached;
	add.s32 	%r195, %r194, %r191;
	st.shared.f32 	[%r195], %f278;
$L__BB0_2:
	cvta.to.global.u64 	%rd120, %rd101;
	cvta.to.global.u64 	%rd121, %rd100;
	bar.sync 	0;
	cvta.to.global.u64 	%rd122, %rd94;
	mul.wide.u32 	%rd123, %r3, 4;
	add.s64 	%rd3, %rd122, %rd123;
	cvta.to.global.u64 	%rd124, %rd95;
	add.s64 	%rd4, %rd124, %rd123;
	cvta.to.global.u64 	%rd125, %rd96;
	add.s64 	%rd5, %rd125, %rd123;
	mul.wide.u32 	%rd126, %r2, 4;
	add.s64 	%rd127, %rd121, %rd126;
	ld.global.f32 	%f279, [%rd127];
	add.s64 	%rd128, %rd120, %rd126;
	ld.global.f32 	%f7, [%rd128];
	add.f32 	%f8, %f279, 0f3F800000;
	mov.f32 	%f280, 0f3F800000;
	sub.f32 	%f9, %f280, %f279;
	mul.f32 	%f281, %f9, 0fBE800000;
	mul.f32 	%f282, %f9, 0f3E800000;
	mul.f32 	%f283, %f8, 0f3E800000;
	mul.f32 	%f284, %f8, 0fBE800000;
	mul.wide.u32 	%rd129, %r1, 4;
	add.s64 	%rd130, %rd121, %rd129;
	ld.global.f32 	%f285, [%rd130];
	add.s64 	%rd131, %rd120, %rd129;
	ld.global.f32 	%f10, [%rd131];
	add.f32 	%f286, %f285, 0f3F800000;
	sub.f32 	%f287, %f280, %f285;
	mul.f32 	%f11, %f287, 0f3E800000;
	mul.f32 	%f12, %f286, 0f3E800000;
	mul.f32 	%f288, %f287, 0fBE800000;
	mul.f32 	%f289, %f286, 0fBE800000;
	ld.shared.f32 	%f13, [_ZZ15ghmatecd_kernelE2co];
	ld.shared.f32 	%f14, [_ZZ15ghmatecd_kernelE2co+4];
	mul.f32 	%f290, %f282, %f14;
	fma.rn.f32 	%f291, %f281, %f13, %f290;
	ld.shared.f32 	%f15, [_ZZ15ghmatecd_kernelE2co+8];
	fma.rn.f32 	%f292, %f283, %f15, %f291;
	ld.shared.f32 	%f16, [_ZZ15ghmatecd_kernelE2co+12];
	fma.rn.f32 	%f293, %f284, %f16, %f292;
	ld.shared.f32 	%f17, [_ZZ15ghmatecd_kernelE2co+16];
	ld.shared.f32 	%f18, [_ZZ15ghmatecd_kernelE2co+20];
	mul.f32 	%f294, %f282, %f18;
	fma.rn.f32 	%f295, %f281, %f17, %f294;
	ld.shared.f32 	%f19, [_ZZ15ghmatecd_kernelE2co+24];
	fma.rn.f32 	%f296, %f283, %f19, %f295;
	ld.shared.f32 	%f20, [_ZZ15ghmatecd_kernelE2co+28];
	fma.rn.f32 	%f297, %f284, %f20, %f296;
	ld.shared.f32 	%f21, [_ZZ15ghmatecd_kernelE2co+32];
	ld.shared.f32 	%f22, [_ZZ15ghmatecd_kernelE2co+36];
	mul.f32 	%f298, %f282, %f22;
	fma.rn.f32 	%f299, %f281, %f21, %f298;
	ld.shared.f32 	%f23, [_ZZ15ghmatecd_kernelE2co+40];
	fma.rn.f32 	%f300, %f283, %f23, %f299;
	ld.shared.f32 	%f24, [_ZZ15ghmatecd_kernelE2co+44];
	fma.rn.f32 	%f301, %f284, %f24, %f300;
	mul.f32 	%f302, %f289, %f14;
	fma.rn.f32 	%f303, %f288, %f13, %f302;
	fma.rn.f32 	%f304, %f12, %f15, %f303;
	fma.rn.f32 	%f305, %f11, %f16, %f304;
	mul.f32 	%f306, %f289, %f18;
	fma.rn.f32 	%f307, %f288, %f17, %f306;
	fma.rn.f32 	%f308, %f12, %f19, %f307;
	fma.rn.f32 	%f309, %f11, %f20, %f308;
	mul.f32 	%f310, %f289, %f22;
	fma.rn.f32 	%f311, %f288, %f21, %f310;
	fma.rn.f32 	%f312, %f12, %f23, %f311;
	fma.rn.f32 	%f313, %f11, %f24, %f312;
	mul.f32 	%f314, %f297, %f313;
	mul.f32 	%f315, %f309, %f301;
	sub.f32 	%f316, %f314, %f315;
	mul.f32 	%f317, %f301, %f305;
	mul.f32 	%f318, %f293, %f313;
	sub.f32 	%f319, %f317, %f318;
	mul.f32 	%f320, %f293, %f309;
	mul.f32 	%f321, %f305, %f297;
	sub.f32 	%f322, %f320, %f321;
	mul.f32 	%f323, %f319, %f319;
	fma.rn.f32 	%f324, %f316, %f316, %f323;
	fma.rn.f32 	%f325, %f322, %f322, %f324;
	sqrt.rn.f32 	%f25, %f325;
	cvt.f64.f32 	%fd1, %f25;
	setp.geu.f64 	%p4, %fd1, 0d3EE4F8B588E368F1;
	@%p4 bra 	$L__BB0_4;
	cvta.to.global.u64 	%rd234, %rd102;
	mov.b32 	%r505, 1;
	st.global.u32 	[%rd234], %r505;
	bra.uni 	$L__BB0_154;
$L__BB0_4:
	mul.f32 	%f326, %f9, %f11;
	mul.f32 	%f327, %f9, %f12;
	mul.f32 	%f328, %f8, %f12;
	mul.f32 	%f329, %f8, %f11;
	ld.global.f32 	%f330, [%rd5];
	ld.global.f32 	%f331, [%rd4];
	ld.global.f32 	%f332, [%rd3];
	fma.rn.f32 	%f333, %f13, %f326, 0f00000000;
	fma.rn.f32 	%f334, %f326, %f17, 0f00000000;
	fma.rn.f32 	%f335, %f21, %f326, 0f00000000;
	fma.rn.f32 	%f336, %f14, %f327, %f333;
	fma.rn.f32 	%f337, %f327, %f18, %f334;
	fma.rn.f32 	%f338, %f22, %f327, %f335;
	fma.rn.f32 	%f339, %f15, %f328, %f336;
	fma.rn.f32 	%f340, %f328, %f19, %f337;
	fma.rn.f32 	%f341, %f23, %f328, %f338;
	fma.rn.f32 	%f342, %f16, %f329, %f339;
	fma.rn.f32 	%f343, %f329, %f20, %f340;
	fma.rn.f32 	%f344, %f24, %f329, %f341;
	sub.f32 	%f345, %f342, %f332;
	sub.f32 	%f346, %f343, %f331;
	sub.f32 	%f347, %f344, %f330;
	mul.f32 	%f348, %f346, %f346;
	fma.rn.f32 	%f349, %f345, %f345, %f348;
	fma.rn.f32 	%f350, %f347, %f347, %f349;
	sqrt.rn.f32 	%f26, %f350;
	ld.shared.f32 	%f27, [_ZZ15ghmatecd_kernelE9rn_cached];
	ld.shared.f32 	%f28, [_ZZ15ghmatecd_kernelE9rn_cached+4];
	mul.f32 	%f351, %f346, %f28;
	fma.rn.f32 	%f352, %f345, %f27, %f351;
	ld.shared.f32 	%f29, [_ZZ15ghmatecd_kernelE9rn_cached+8];
	fma.rn.f32 	%f353, %f347, %f29, %f352;
	div.rn.f32 	%f30, %f353, %f26;
	div.rn.f32 	%f31, %f345, %f26;
	div.rn.f32 	%f32, %f346, %f26;
	div.rn.f32 	%f33, %f347, %f26;
	mul.f32 	%f354, %f2, 0f41490FDB;
	mul.f32 	%f355, %f1, 0f41490FDB;
	abs.f32 	%f356, %f354;
	abs.f32 	%f357, %f355;
	add.f32 	%f358, %f356, %f357;
	rcp.rn.f32 	%f359, %f358;
	mul.f32 	%f360, %f359, 0f00000000;
	mul.f32 	%f361, %f354, %f359;
	mul.f32 	%f362, %f355, %f359;
	mul.f32 	%f363, %f362, %f362;
	fma.rn.f32 	%f364, %f361, %f361, %f363;
	rcp.rn.f32 	%f365, %f364;
	mul.f32 	%f366, %f360, %f362;
	fma.rn.f32 	%f367, %f359, %f361, %f366;
	mul.f32 	%f34, %f367, %f365;
	mul.f32 	%f368, %f360, %f361;
	mul.f32 	%f369, %f359, %f362;
	sub.f32 	%f370, %f368, %f369;
	mul.f32 	%f35, %f370, %f365;
	abs.f32 	%f371, %f4;
	abs.f32 	%f372, %f3;
	add.f32 	%f373, %f371, %f372;
	rcp.rn.f32 	%f374, %f373;
	mul.f32 	%f375, %f6, %f374;
	mul.f32 	%f376, %f5, %f374;
	mul.f32 	%f377, %f4, %f374;
	mul.f32 	%f378, %f3, %f374;
	mul.f32 	%f379, %f378, %f378;
	fma.rn.f32 	%f380, %f377, %f377, %f379;
	rcp.rn.f32 	%f381, %f380;
	mul.f32 	%f382, %f376, %f378;
	fma.rn.f32 	%f383, %f375, %f377, %f382;
	mul.f32 	%f384, %f383, %f381;
	mul.f32 	%f385, %f376, %f377;
	mul.f32 	%f386, %f375, %f378;
	sub.f32 	%f387, %f385, %f386;
	mul.f32 	%f388, %f387, %f381;
	mul.f32 	%f389, %f384, %f384;
	mul.f32 	%f390, %f388, %f388;
	sub.f32 	%f36, %f389, %f390;
	mul.f32 	%f391, %f384, %f388;
	fma.rn.f32 	%f37, %f384, %f388, %f391;
	abs.f32 	%f392, %f6;
	abs.f32 	%f393, %f5;
	add.f32 	%f394, %f392, %f393;
	rcp.rn.f32 	%f395, %f394;
	mul.f32 	%f396, %f4, %f395;
	mul.f32 	%f397, %f3, %f395;
	mul.f32 	%f398, %f6, %f395;
	mul.f32 	%f399, %f5, %f395;
	mul.f32 	%f400, %f399, %f399;
	fma.rn.f32 	%f401, %f398, %f398, %f400;
	rcp.rn.f32 	%f402, %f401;
	mul.f32 	%f403, %f397, %f399;
	fma.rn.f32 	%f404, %f396, %f398, %f403;
	mul.f32 	%f405, %f404, %f402;
	mul.f32 	%f406, %f397, %f398;
	mul.f32 	%f407, %f396, %f399;
	sub.f32 	%f408, %f406, %f407;
	mul.f32 	%f409, %f408, %f402;
	mul.f32 	%f410, %f405, %f405;
	mul.f32 	%f411, %f409, %f409;
	sub.f32 	%f38, %f410, %f411;
	mul.f32 	%f412, %f405, %f409;
	fma.rn.f32 	%f39, %f405, %f409, %f412;
	neg.f32 	%f413, %f269;
	mul.f32 	%f414, %f395, 0f80000000;
	mul.f32 	%f415, %f395, %f413;
	mul.f32 	%f416, %f415, %f399;
	fma.rn.f32 	%f417, %f414, %f398, %f416;
	mul.f32 	%f418, %f417, %f402;
	mul.f32 	%f419, %f415, %f398;
	mul.f32 	%f420, %f414, %f399;
	sub.f32 	%f421, %f419, %f420;
	mul.f32 	%f422, %f421, %f402;
	mul.f32 	%f423, %f374, 0f80000000;
	mul.f32 	%f424, %f374, %f413;
	mul.f32 	%f425, %f424, %f378;
	fma.rn.f32 	%f426, %f423, %f377, %f425;
	mul.f32 	%f427, %f426, %f381;
	mul.f32 	%f428, %f424, %f377;
	mul.f32 	%f429, %f423, %f378;
	sub.f32 	%f430, %f428, %f429;
	mul.f32 	%f431, %f430, %f381;
	mul.f32 	%f40, %f418, %f26;
	mul.f32 	%f41, %f422, %f26;
	mul.f32 	%f42, %f427, %f26;
	mul.f32 	%f43, %f431, %f26;
	mov.b32 	%r7, %f41;
	and.b32  	%r8, %r7, 2147483647;
	setp.ne.s32 	%p5, %r8, 0;
	@%p5 bra 	$L__BB0_6;
	fma.rn.f32 	%f567, %f40, 0f3BBB989D, 0f3F000000;
	cvt.sat.f32.f32 	%f568, %f567;
	mov.f32 	%f569, 0f4B400001;
	mov.f32 	%f570, 0f437C0000;
	fma.rm.f32 	%f571, %f568, %f570, %f569;
	add.f32 	%f572, %f571, 0fCB40007F;
	neg.f32 	%f573, %f572;
	fma.rn.f32 	%f574, %f40, 0f3FB8AA3B, %f573;
	fma.rn.f32 	%f575, %f40, 0f32A57060, %f574;
	mov.b32 	%r340, %f571;
	shl.b32 	%r341, %r340, 23;
	mov.b32 	%f576, %r341;
	ex2.approx.ftz.f32 	%f577, %f575;
	mul.f32 	%f1281, %f577, %f576;
	mov.f32 	%f1282, %f41;
	bra.uni 	$L__BB0_63;
$L__BB0_6:
	mov.b32 	%r9, %f40;
	and.b32  	%r10, %r9, 2147483647;
	setp.ne.s32 	%p6, %r10, 0;
	@%p6 bra 	$L__BB0_24;
	mul.f32 	%f533, %f41, 0f3F22F983;
	cvt.rni.s32.f32 	%r513, %f533;
	cvt.rn.f32.s32 	%f534, %r513;
	fma.rn.f32 	%f535, %f534, 0fBFC90FDA, %f41;
	fma.rn.f32 	%f536, %f534, 0fB3A22168, %f535;
	fma.rn.f32 	%f1276, %f534, 0fA7C234C5, %f536;
	abs.f32 	%f46, %f41;
	setp.ltu.f32 	%p43, %f46, 0f47CE4780;
	mov.u32 	%r509, %r513;
	mov.f32 	%f1275, %f1276;
	@%p43 bra 	$L__BB0_15;
	setp.neu.f32 	%p44, %f46, 0f7F800000;
	@%p44 bra 	$L__BB0_10;
	mov.f32 	%f539, 0f00000000;
	mul.rn.f32 	%f1275, %f41, %f539;
	mov.b32 	%r509, 0;
	bra.uni 	$L__BB0_15;
$L__BB0_10:
	shl.b32 	%r298, %r7, 8;
	or.b32  	%r12, %r298, -2147483648;
	mov.b64 	%rd238, 0;
	mov.b32 	%r506, 0;
	mov.u64 	%rd236, __cudart_i2opi_f;
	mov.u64 	%rd237, %rd2;
$L__BB0_11:
	.pragma "nounroll";
	ld.global.nc.u32 	%r299, [%rd236];
	mad.wide.u32 	%rd166, %r299, %r12, %rd238;
	shr.u64 	%rd238, %rd166, 32;
	st.local.u32 	[%rd237], %rd166;
	add.s32 	%r506, %r506, 1;
	add.s64 	%rd237, %rd237, 4;
	add.s64 	%rd236, %rd236, 4;
	setp.ne.s32 	%p45, %r506, 6;
	@%p45 bra 	$L__BB0_11;
	shr.u32 	%r300, %r7, 23;
	st.local.u32 	[%rd2+24], %rd238;
	and.b32  	%r15, %r300, 31;
	and.b32  	%r301, %r300, 224;
	add.s32 	%r302, %r301, -128;
	shr.u32 	%r303, %r302, 5;
	mul.wide.u32 	%rd167, %r303, 4;
	sub.s64 	%rd12, %rd2, %rd167;
	ld.local.u32 	%r507, [%rd12+24];
	ld.local.u32 	%r508, [%rd12+20];
	setp.eq.s32 	%p46, %r15, 0;
	@%p46 bra 	$L__BB0_14;
	shf.l.wrap.b32 	%r507, %r508, %r507, %r15;
	ld.local.u32 	%r304, [%rd12+16];
	shf.l.wrap.b32 	%r508, %r304, %r508, %r15;
$L__BB0_14:
	shr.u32 	%r305, %r507, 30;
	shf.l.wrap.b32 	%r306, %r508, %r507, 2;
	shl.b32 	%r307, %r508, 2;
	shr.u32 	%r308, %r306, 31;
	add.s32 	%r309, %r308, %r305;
	neg.s32 	%r310, %r309;
	setp.lt.s32 	%p47, %r7, 0;
	selp.b32 	%r509, %r310, %r309, %p47;
	xor.b32  	%r311, %r306, %r7;
	shr.s32 	%r312, %r306, 31;
	xor.b32  	%r313, %r312, %r306;
	xor.b32  	%r314, %r312, %r307;
	cvt.u64.u32 	%rd168, %r313;
	shl.b64 	%rd169, %rd168, 32;
	cvt.u64.u32 	%rd170, %r314;
	or.b64  	%rd171, %rd169, %rd170;
	cvt.rn.f64.s64 	%fd10, %rd171;
	mul.f64 	%fd11, %fd10, 0d3BF921FB54442D19;
	cvt.rn.f32.f64 	%f537, %fd11;
	neg.f32 	%f538, %f537;
	setp.lt.s32 	%p48, %r311, 0;
	selp.f32 	%f1275, %f538, %f537, %p48;
$L__BB0_15:
	setp.ltu.f32 	%p49, %f46, 0f47CE4780;
	add.s32 	%r316, %r509, 1;
	mul.rn.f32 	%f540, %f1275, %f1275;
	and.b32  	%r317, %r509, 1;
	setp.eq.b32 	%p50, %r317, 1;
	selp.f32 	%f541, %f1275, 0f3F800000, %p50;
	fma.rn.f32 	%f542, %f540, %f541, 0f00000000;
	fma.rn.f32 	%f543, %f540, 0f37CBAC00, 0fBAB607ED;
	selp.f32 	%f544, 0fB94D4153, %f543, %p50;
	selp.f32 	%f545, 0f3C0885E4, 0f3D2AAABB, %p50;
	fma.rn.f32 	%f546, %f544, %f540, %f545;
	selp.f32 	%f547, 0fBE2AAAA8, 0fBEFFFFFF, %p50;
	fma.rn.f32 	%f548, %f546, %f540, %f547;
	fma.rn.f32 	%f549, %f548, %f542, %f541;
	and.b32  	%r318, %r316, 2;
	setp.eq.s32 	%p51, %r318, 0;
	mov.f32 	%f550, 0f00000000;
	sub.f32 	%f551, %f550, %f549;
	selp.f32 	%f1281, %f549, %f551, %p51;
	@%p49 bra 	$L__BB0_23;
	setp.neu.f32 	%p52, %f46, 0f7F800000;
	@%p52 bra 	$L__BB0_18;
	mov.f32 	%f554, 0f00000000;
	mul.rn.f32 	%f1276, %f41, %f554;
	mov.b32 	%r513, 0;
	bra.uni 	$L__BB0_23;
$L__BB0_18:
	shl.b32 	%r320, %r7, 8;
	or.b32  	%r24, %r320, -2147483648;
	mov.b64 	%rd241, 0;
	mov.b32 	%r510, 0;
	mov.u64 	%rd239, __cudart_i2opi_f;
	mov.u64 	%rd240, %rd2;
$L__BB0_19:
	.pragma "nounroll";
	ld.global.nc.u32 	%r321, [%rd239];
	mad.wide.u32 	%rd174, %r321, %r24, %rd241;
	shr.u64 	%rd241, %rd174, 32;
	st.local.u32 	[%rd240], %rd174;
	add.s32 	%r510, %r510, 1;
	add.s64 	%rd240, %rd240, 4;
	add.s64 	%rd239, %rd239, 4;
	setp.ne.s32 	%p53, %r510, 6;
	@%p53 bra 	$L__BB0_19;
	shr.u32 	%r322, %r7, 23;
	st.local.u32 	[%rd2+24], %rd241;
	and.b32  	%r27, %r322, 31;
	and.b32  	%r323, %r322, 224;
	add.s32 	%r324, %r323, -128;
	shr.u32 	%r325, %r324, 5;
	mul.wide.u32 	%rd175, %r325, 4;
	sub.s64 	%rd19, %rd2, %rd175;
	ld.local.u32 	%r511, [%rd19+24];
	ld.local.u32 	%r512, [%rd19+20];
	setp.eq.s32 	%p54, %r27, 0;
	@%p54 bra 	$L__BB0_22;
	shf.l.wrap.b32 	%r511, %r512, %r511, %r27;
	ld.local.u32 	%r326, [%rd19+16];
	shf.l.wrap.b32 	%r512, %r326, %r512, %r27;
$L__BB0_22:
	shr.u32 	%r327, %r511, 30;
	shf.l.wrap.b32 	%r328, %r512, %r511, 2;
	shl.b32 	%r329, %r512, 2;
	shr.u32 	%r330, %r328, 31;
	add.s32 	%r331, %r330, %r327;
	neg.s32 	%r332, %r331;
	setp.lt.s32 	%p55, %r7, 0;
	selp.b32 	%r513, %r332, %r331, %p55;
	xor.b32  	%r333, %r328, %r7;
	shr.s32 	%r334, %r328, 31;
	xor.b32  	%r335, %r334, %r328;
	xor.b32  	%r336, %r334, %r329;
	cvt.u64.u32 	%rd176, %r335;
	shl.b64 	%rd177, %rd176, 32;
	cvt.u64.u32 	%rd178, %r336;
	or.b64  	%rd179, %rd177, %rd178;
	cvt.rn.f64.s64 	%fd12, %rd179;
	mul.f64 	%fd13, %fd12, 0d3BF921FB54442D19;
	cvt.rn.f32.f64 	%f552, %fd13;
	neg.f32 	%f553, %f552;
	setp.lt.s32 	%p56, %r333, 0;
	selp.f32 	%f1276, %f553, %f552, %p56;
$L__BB0_23:
	mul.rn.f32 	%f555, %f1276, %f1276;
	and.b32  	%r338, %r513, 1;
	setp.eq.b32 	%p57, %r338, 1;
	selp.f32 	%f556, 0f3F800000, %f1276, %p57;
	fma.rn.f32 	%f557, %f555, %f556, 0f00000000;
	fma.rn.f32 	%f558, %f555, 0f37CBAC00, 0fBAB607ED;
	selp.f32 	%f559, %f558, 0fB94D4153, %p57;
	selp.f32 	%f560, 0f3D2AAABB, 0f3C0885E4, %p57;
	fma.rn.f32 	%f561, %f559, %f555, %f560;
	selp.f32 	%f562, 0fBEFFFFFF, 0fBE2AAAA8, %p57;
	fma.rn.f32 	%f563, %f561, %f555, %f562;
	fma.rn.f32 	%f564, %f563, %f557, %f556;
	and.b32  	%r339, %r513, 2;
	setp.eq.s32 	%p58, %r339, 0;
	mov.f32 	%f565, 0f00000000;
	sub.f32 	%f566, %f565, %f564;
	selp.f32 	%f1282, %f564, %f566, %p58;
	bra.uni 	$L__BB0_63;
$L__BB0_24:
	setp.lt.u32 	%p7, %r8, 2139095040;
	@%p7 bra 	$L__BB0_28;
	setp.eq.s32 	%p41, %r10, 2139095040;
	@%p41 bra 	$L__BB0_27;
	sub.f32 	%f1281, %f41, %f41;
	mov.f32 	%f1282, %f1281;
	bra.uni 	$L__BB0_63;
$L__BB0_27:
	setp.gt.s32 	%p42, %r9, -1;
	sub.f32 	%f532, %f41, %f41;
	selp.f32 	%f1281, %f40, 0f00000000, %p42;
	selp.f32 	%f1282, %f532, 0f00000000, %p42;
	bra.uni 	$L__BB0_63;
$L__BB0_28:
	add.s32 	%r196, %r9, -1118925336;
	setp.gt.u32 	%p8, %r196, 9342556;
	@%p8 bra 	$L__BB0_46;
	add.f32 	%f479, %f40, 0fC322E3BC;
	fma.rn.f32 	%f480, %f479, 0f3BBB989D, 0f3F000000;
	cvt.sat.f32.f32 	%f481, %f480;
	mov.f32 	%f482, 0f4B400001;
	mov.f32 	%f483, 0f437C0000;
	fma.rm.f32 	%f484, %f481, %f483, %f482;
	add.f32 	%f485, %f484, 0fCB40007F;
	neg.f32 	%f486, %f485;
	fma.rn.f32 	%f487, %f479, 0f3FB8AA3B, %f486;
	fma.rn.f32 	%f488, %f479, 0f32A57060, %f487;
	mov.b32 	%r242, %f484;
	shl.b32 	%r243, %r242, 23;
	mov.b32 	%f489, %r243;
	ex2.approx.ftz.f32 	%f490, %f488;
	mul.f32 	%f491, %f490, %f489;
	mov.b32 	%r244, %f491;
	shr.u32 	%r245, %r244, 23;
	add.s32 	%r246, %r245, -19;
	and.b32  	%r247, %r244, 8388607;
	or.b32  	%r248, %r247, 2130706432;
	mov.b32 	%f58, %r248;
	cvt.u16.u32 	%rs1, %r246;
	shr.u16 	%rs2, %rs1, 15;
	add.s16 	%rs3, %rs1, %rs2;
	shr.s16 	%rs4, %rs3, 1;
	cvt.s32.s16 	%r249, %rs4;
	shl.b32 	%r250, %r249, 23;
	add.s32 	%r251, %r250, 1065353216;
	mov.b32 	%f59, %r251;
	sub.s32 	%r252, %r246, %r249;
	shl.b32 	%r253, %r252, 23;
	add.s32 	%r36, %r253, 1065353216;
	mul.f32 	%f492, %f41, 0f3F22F983;
	cvt.rni.s32.f32 	%r521, %f492;
	cvt.rn.f32.s32 	%f493, %r521;
	fma.rn.f32 	%f494, %f493, 0fBFC90FDA, %f41;
	fma.rn.f32 	%f495, %f493, 0fB3A22168, %f494;
	fma.rn.f32 	%f1278, %f493, 0fA7C234C5, %f495;
	abs.f32 	%f61, %f41;
	setp.ltu.f32 	%p25, %f61, 0f47CE4780;
	mov.u32 	%r517, %r521;
	mov.f32 	%f1277, %f1278;
	@%p25 bra 	$L__BB0_37;
	setp.neu.f32 	%p26, %f61, 0f7F800000;
	@%p26 bra 	$L__BB0_32;
	mov.f32 	%f498, 0f00000000;
	mul.rn.f32 	%f1277, %f41, %f498;
	mov.b32 	%r517, 0;
	bra.uni 	$L__BB0_37;
$L__BB0_32:
	shl.b32 	%r255, %r7, 8;
	or.b32  	%r38, %r255, -2147483648;
	mov.b64 	%rd244, 0;
	mov.b32 	%r514, 0;
	mov.u64 	%rd242, __cudart_i2opi_f;
	mov.u64 	%rd243, %rd2;
$L__BB0_33:
	.pragma "nounroll";
	ld.global.nc.u32 	%r256, [%rd242];
	mad.wide.u32 	%rd150, %r256, %r38, %rd244;
	shr.u64 	%rd244, %rd150, 32;
	st.local.u32 	[%rd243], %rd150;
	add.s32 	%r514, %r514, 1;
	add.s64 	%rd243, %rd243, 4;
	add.s64 	%rd242, %rd242, 4;
	setp.ne.s32 	%p27, %r514, 6;
	@%p27 bra 	$L__BB0_33;
	shr.u32 	%r257, %r7, 23;
	st.local.u32 	[%rd2+24], %rd244;
	and.b32  	%r41, %r257, 31;
	and.b32  	%r258, %r257, 224;
	add.s32 	%r259, %r258, -128;
	shr.u32 	%r260, %r259, 5;
	mul.wide.u32 	%rd151, %r260, 4;
	sub.s64 	%rd26, %rd2, %rd151;
	ld.local.u32 	%r515, [%rd26+24];
	ld.local.u32 	%r516, [%rd26+20];
	setp.eq.s32 	%p28, %r41, 0;
	@%p28 bra 	$L__BB0_36;
	shf.l.wrap.b32 	%r515, %r516, %r515, %r41;
	ld.local.u32 	%r261, [%rd26+16];
	shf.l.wrap.b32 	%r516, %r261, %r516, %r41;
$L__BB0_36:
	shr.u32 	%r262, %r515, 30;
	shf.l.wrap.b32 	%r263, %r516, %r515, 2;
	shl.b32 	%r264, %r516, 2;
	shr.u32 	%r265, %r263, 31;
	add.s32 	%r266, %r265, %r262;
	neg.s32 	%r267, %r266;
	setp.lt.s32 	%p29, %r7, 0;
	selp.b32 	%r517, %r267, %r266, %p29;
	xor.b32  	%r268, %r263, %r7;
	shr.s32 	%r269, %r263, 31;
	xor.b32  	%r270, %r269, %r263;
	xor.b32  	%r271, %r269, %r264;
	cvt.u64.u32 	%rd152, %r270;
	shl.b64 	%rd153, %rd152, 32;
	cvt.u64.u32 	%rd154, %r271;
	or.b64  	%rd155, %rd153, %rd154;
	cvt.rn.f64.s64 	%fd6, %rd155;
	mul.f64 	%fd7, %fd6, 0d3BF921FB54442D19;
	cvt.rn.f32.f64 	%f496, %fd7;
	neg.f32 	%f497, %f496;
	setp.lt.s32 	%p30, %r268, 0;
	selp.f32 	%f1277, %f497, %f496, %p30;
$L__BB0_37:
	setp.ltu.f32 	%p31, %f61, 0f47CE4780;
	add.s32 	%r273, %r517, 1;
	mul.rn.f32 	%f499, %f1277, %f1277;
	and.b32  	%r274, %r517, 1;
	setp.eq.b32 	%p32, %r274, 1;
	selp.f32 	%f500, %f1277, 0f3F800000, %p32;
	fma.rn.f32 	%f501, %f499, %f500, 0f00000000;
	fma.rn.f32 	%f502, %f499, 0f37CBAC00, 0fBAB607ED;
	selp.f32 	%f503, 0fB94D4153, %f502, %p32;
	selp.f32 	%f504, 0f3C0885E4, 0f3D2AAABB, %p32;
	fma.rn.f32 	%f505, %f503, %f499, %f504;
	selp.f32 	%f506, 0fBE2AAAA8, 0fBEFFFFFF, %p32;
	fma.rn.f32 	%f507, %f505, %f499, %f506;
	fma.rn.f32 	%f508, %f507, %f501, %f500;
	and.b32  	%r275, %r273, 2;
	setp.eq.s32 	%p33, %r275, 0;
	mov.f32 	%f509, 0f00000000;
	sub.f32 	%f510, %f509, %f508;
	selp.f32 	%f511, %f508, %f510, %p33;
	mul.f32 	%f512, %f511, %f58;
	mul.f32 	%f65, %f512, %f59;
	@%p31 bra 	$L__BB0_45;
	setp.neu.f32 	%p34, %f61, 0f7F800000;
	@%p34 bra 	$L__BB0_40;
	mov.f32 	%f515, 0f00000000;
	mul.rn.f32 	%f1278, %f41, %f515;
	mov.b32 	%r521, 0;
	bra.uni 	$L__BB0_45;
$L__BB0_40:
	shl.b32 	%r277, %r7, 8;
	or.b32  	%r50, %r277, -2147483648;
	mov.b64 	%rd247, 0;
	mov.b32 	%r518, 0;
	mov.u64 	%rd245, __cudart_i2opi_f;
	mov.u64 	%rd246, %rd2;
$L__BB0_41:
	.pragma "nounroll";
	ld.global.nc.u32 	%r278, [%rd245];
	mad.wide.u32 	%rd158, %r278, %r50, %rd247;
	shr.u64 	%rd247, %rd158, 32;
	st.local.u32 	[%rd246], %rd158;
	add.s32 	%r518, %r518, 1;
	add.s64 	%rd246, %rd246, 4;
	add.s64 	%rd245, %rd245, 4;
	setp.ne.s32 	%p35, %r518, 6;
	@%p35 bra 	$L__BB0_41;
	shr.u32 	%r279, %r7, 23;
	st.local.u32 	[%rd2+24], %rd247;
	and.b32  	%r53, %r279, 31;
	and.b32  	%r280, %r279, 224;
	add.s32 	%r281, %r280, -128;
	shr.u32 	%r282, %r281, 5;
	mul.wide.u32 	%rd159, %r282, 4;
	sub.s64 	%rd33, %rd2, %rd159;
	ld.local.u32 	%r519, [%rd33+24];
	ld.local.u32 	%r520, [%rd33+20];
	setp.eq.s32 	%p36, %r53, 0;
	@%p36 bra 	$L__BB0_44;
	shf.l.wrap.b32 	%r519, %r520, %r519, %r53;
	ld.local.u32 	%r283, [%rd33+16];
	shf.l.wrap.b32 	%r520, %r283, %r520, %r53;
$L__BB0_44:
	shr.u32 	%r284, %r519, 30;
	shf.l.wrap.b32 	%r285, %r520, %r519, 2;
	shl.b32 	%r286, %r520, 2;
	shr.u32 	%r287, %r285, 31;
	add.s32 	%r288, %r287, %r284;
	neg.s32 	%r289, %r288;
	setp.lt.s32 	%p37, %r7, 0;
	selp.b32 	%r521, %r289, %r288, %p37;
	xor.b32  	%r290, %r285, %r7;
	shr.s32 	%r291, %r285, 31;
	xor.b32  	%r292, %r291, %r285;
	xor.b32  	%r293, %r291, %r286;
	cvt.u64.u32 	%rd160, %r292;
	shl.b64 	%rd161, %rd160, 32;
	cvt.u64.u32 	%rd162, %r293;
	or.b64  	%rd163, %rd161, %rd162;
	cvt.rn.f64.s64 	%fd8, %rd163;
	mul.f64 	%fd9, %fd8, 0d3BF921FB54442D19;
	cvt.rn.f32.f64 	%f513, %fd9;
	neg.f32 	%f514, %f513;
	setp.lt.s32 	%p38, %r290, 0;
	selp.f32 	%f1278, %f514, %f513, %p38;
$L__BB0_45:
	mov.b32 	%f516, %r36;
	mul.rn.f32 	%f517, %f1278, %f1278;
	and.b32  	%r295, %r521, 1;
	setp.eq.b32 	%p39, %r295, 1;
	selp.f32 	%f518, 0f3F800000, %f1278, %p39;
	fma.rn.f32 	%f519, %f517, %f518, 0f00000000;
	fma.rn.f32 	%f520, %f517, 0f37CBAC00, 0fBAB607ED;
	selp.f32 	%f521, %f520, 0fB94D4153, %p39;
	selp.f32 	%f522, 0f3D2AAABB, 0f3C0885E4, %p39;
	fma.rn.f32 	%f523, %f521, %f517, %f522;
	selp.f32 	%f524, 0fBEFFFFFF, 0fBE2AAAA8, %p39;
	fma.rn.f32 	%f525, %f523, %f517, %f524;
	fma.rn.f32 	%f526, %f525, %f519, %f518;
	and.b32  	%r296, %r521, 2;
	setp.eq.s32 	%p40, %r296, 0;
	mov.f32 	%f527, 0f00000000;
	sub.f32 	%f528, %f527, %f526;
	selp.f32 	%f529, %f526, %f528, %p40;
	mul.f32 	%f530, %f529, %f58;
	mul.f32 	%f531, %f530, %f59;
	mul.f32 	%f1282, %f531, %f516;
	mul.f32 	%f1281, %f65, %f516;
	bra.uni 	$L__BB0_63;
$L__BB0_46:
	mul.f32 	%f432, %f41, 0f3F22F983;
	cvt.rni.s32.f32 	%r529, %f432;
	cvt.rn.f32.s32 	%f433, %r529;
	fma.rn.f32 	%f434, %f433, 0fBFC90FDA, %f41;
	fma.rn.f32 	%f435, %f433, 0fB3A22168, %f434;
	fma.rn.f32 	%f1280, %f433, 0fA7C234C5, %f435;
	abs.f32 	%f72, %f41;
	setp.ltu.f32 	%p9, %f72, 0f47CE4780;
	mov.u32 	%r525, %r529;
	mov.f32 	%f1279, %f1280;
	@%p9 bra 	$L__BB0_54;
	setp.neu.f32 	%p10, %f72, 0f7F800000;
	@%p10 bra 	$L__BB0_49;
	mov.f32 	%f438, 0f00000000;
	mul.rn.f32 	%f1279, %f41, %f438;
	mov.b32 	%r525, 0;
	bra.uni 	$L__BB0_54;
$L__BB0_49:
	shl.b32 	%r198, %r7, 8;
	or.b32  	%r63, %r198, -2147483648;
	mov.b64 	%rd250, 0;
	mov.b32 	%r522, 0;
	mov.u64 	%rd248, __cudart_i2opi_f;
	mov.u64 	%rd249, %rd2;
$L__BB0_50:
	.pragma "nounroll";
	ld.global.nc.u32 	%r199, [%rd248];
	mad.wide.u32 	%rd134, %r199, %r63, %rd250;
	shr.u64 	%rd250, %rd134, 32;
	st.local.u32 	[%rd249], %rd134;
	add.s32 	%r522, %r522, 1;
	add.s64 	%rd249, %rd249, 4;
	add.s64 	%rd248, %rd248, 4;
	setp.ne.s32 	%p11, %r522, 6;
	@%p11 bra 	$L__BB0_50;
	shr.u32 	%r200, %r7, 23;
	st.local.u32 	[%rd2+24], %rd250;
	and.b32  	%r66, %r200, 31;
	and.b32  	%r201, %r200, 224;
	add.s32 	%r202, %r201, -128;
	shr.u32 	%r203, %r202, 5;
	mul.wide.u32 	%rd135, %r203, 4;
	sub.s64 	%rd40, %rd2, %rd135;
	ld.local.u32 	%r523, [%rd40+24];
	ld.local.u32 	%r524, [%rd40+20];
	setp.eq.s32 	%p12, %r66, 0;
	@%p12 bra 	$L__BB0_53;
	shf.l.wrap.b32 	%r523, %r524, %r523, %r66;
	ld.local.u32 	%r204, [%rd40+16];
	shf.l.wrap.b32 	%r524, %r204, %r524, %r66;
$L__BB0_53:
	shr.u32 	%r205, %r523, 30;
	shf.l.wrap.b32 	%r206, %r524, %r523, 2;
	shl.b32 	%r207, %r524, 2;
	shr.u32 	%r208, %r206, 31;
	add.s32 	%r209, %r208, %r205;
	neg.s32 	%r210, %r209;
	setp.lt.s32 	%p13, %r7, 0;
	selp.b32 	%r525, %r210, %r209, %p13;
	xor.b32  	%r211, %r206, %r7;
	shr.s32 	%r212, %r206, 31;
	xor.b32  	%r213, %r212, %r206;
	xor.b32  	%r214, %r212, %r207;
	cvt.u64.u32 	%rd136, %r213;
	shl.b64 	%rd137, %rd136, 32;
	cvt.u64.u32 	%rd138, %r214;
	or.b64  	%rd139, %rd137, %rd138;
	cvt.rn.f64.s64 	%fd2, %rd139;
	mul.f64 	%fd3, %fd2, 0d3BF921FB54442D19;
	cvt.rn.f32.f64 	%f436, %fd3;
	neg.f32 	%f437, %f436;
	setp.lt.s32 	%p14, %r211, 0;
	selp.f32 	%f1279, %f437, %f436, %p14;
$L__BB0_54:
	setp.ltu.f32 	%p15, %f72, 0f47CE4780;
	add.s32 	%r216, %r525, 1;
	mul.rn.f32 	%f439, %f1279, %f1279;
	and.b32  	%r217, %r525, 1;
	setp.eq.b32 	%p16, %r217, 1;
	selp.f32 	%f440, %f1279, 0f3F800000, %p16;
	fma.rn.f32 	%f441, %f439, %f440, 0f00000000;
	fma.rn.f32 	%f442, %f439, 0f37CBAC00, 0fBAB607ED;
	selp.f32 	%f443, 0fB94D4153, %f442, %p16;
	selp.f32 	%f444, 0f3C0885E4, 0f3D2AAABB, %p16;
	fma.rn.f32 	%f445, %f443, %f439, %f444;
	selp.f32 	%f446, 0fBE2AAAA8, 0fBEFFFFFF, %p16;
	fma.rn.f32 	%f447, %f445, %f439, %f446;
	fma.rn.f32 	%f448, %f447, %f441, %f440;
	and.b32  	%r218, %r216, 2;
	setp.eq.s32 	%p17, %r218, 0;
	mov.f32 	%f449, 0f00000000;
	sub.f32 	%f450, %f449, %f448;
	selp.f32 	%f76, %f448, %f450, %p17;
	@%p15 bra 	$L__BB0_62;
	setp.neu.f32 	%p18, %f72, 0f7F800000;
	@%p18 bra 	$L__BB0_57;
	mov.f32 	%f453, 0f00000000;
	mul.rn.f32 	%f1280, %f41, %f453;
	mov.b32 	%r529, 0;
	bra.uni 	$L__BB0_62;
$L__BB0_57:
	shl.b32 	%r220, %r7, 8;
	or.b32  	%r75, %r220, -2147483648;
	mov.b64 	%rd253, 0;
	mov.b32 	%r526, 0;
	mov.u64 	%rd251, __cudart_i2opi_f;
	mov.u64 	%rd252, %rd2;
$L__BB0_58:
	.pragma "nounroll";
	ld.global.nc.u32 	%r221, [%rd251];
	mad.wide.u32 	%rd142, %r221, %r75, %rd253;
	shr.u64 	%rd253, %rd142, 32;
	st.local.u32 	[%rd252], %rd142;
	add.s32 	%r526, %r526, 1;
	add.s64 	%rd252, %rd252, 4;
	add.s64 	%rd251, %rd251, 4;
	setp.ne.s32 	%p19, %r526, 6;
	@%p19 bra 	$L__BB0_58;
	shr.u32 	%r222, %r7, 23;
	st.local.u32 	[%rd2+24], %rd253;
	and.b32  	%r78, %r222, 31;
	and.b32  	%r223, %r222, 224;
	add.s32 	%r224, %r223, -128;
	shr.u32 	%r225, %r224, 5;
	mul.wide.u32 	%rd143, %r225, 4;
	sub.s64 	%rd47, %rd2, %rd143;
	ld.local.u32 	%r527, [%rd47+24];
	ld.local.u32 	%r528, [%rd47+20];
	setp.eq.s32 	%p20, %r78, 0;
	@%p20 bra 	$L__BB0_61;
	shf.l.wrap.b32 	%r527, %r528, %r527, %r78;
	ld.local.u32 	%r226, [%rd47+16];
	shf.l.wrap.b32 	%r528, %r226, %r528, %r78;
$L__BB0_61:
	shr.u32 	%r227, %r527, 30;
	shf.l.wrap.b32 	%r228, %r528, %r527, 2;
	shl.b32 	%r229, %r528, 2;
	shr.u32 	%r230, %r228, 31;
	add.s32 	%r231, %r230, %r227;
	neg.s32 	%r232, %r231;
	setp.lt.s32 	%p21, %r7, 0;
	selp.b32 	%r529, %r232, %r231, %p21;
	xor.b32  	%r233, %r228, %r7;
	shr.s32 	%r234, %r228, 31;
	xor.b32  	%r235, %r234, %r228;
	xor.b32  	%r236, %r234, %r229;
	cvt.u64.u32 	%rd144, %r235;
	shl.b64 	%rd145, %rd144, 32;
	cvt.u64.u32 	%rd146, %r236;
	or.b64  	%rd147, %rd145, %rd146;
	cvt.rn.f64.s64 	%fd4, %rd147;
	mul.f64 	%fd5, %fd4, 0d3BF921FB54442D19;
	cvt.rn.f32.f64 	%f451, %fd5;
	neg.f32 	%f452, %f451;
	setp.lt.s32 	%p22, %r233, 0;
	selp.f32 	%f1280, %f452, %f451, %p22;
$L__BB0_62:
	fma.rn.f32 	%f454, %f40, 0f3BBB989D, 0f3F000000;
	cvt.sat.f32.f32 	%f455, %f454;
	mov.f32 	%f456, 0f4B400001;
	mov.f32 	%f457, 0f437C0000;
	fma.rm.f32 	%f458, %f455, %f457, %f456;
	add.f32 	%f459, %f458, 0fCB40007F;
	neg.f32 	%f460, %f459;
	fma.rn.f32 	%f461, %f40, 0f3FB8AA3B, %f460;
	fma.rn.f32 	%f462, %f40, 0f32A57060, %f461;
	ex2.approx.ftz.f32 	%f463, %f462;
	mov.b32 	%r238, %f458;
	shl.b32 	%r239, %r238, 23;
	mov.b32 	%f464, %r239;
	mul.f32 	%f465, %f463, %f464;
	mul.rn.f32 	%f466, %f1280, %f1280;
	and.b32  	%r240, %r529, 1;
	setp.eq.b32 	%p23, %r240, 1;
	selp.f32 	%f467, 0f3F800000, %f1280, %p23;
	fma.rn.f32 	%f468, %f466, %f467, 0f00000000;
	fma.rn.f32 	%f469, %f466, 0f37CBAC00, 0fBAB607ED;
	selp.f32 	%f470, %f469, 0fB94D4153, %p23;
	selp.f32 	%f471, 0f3D2AAABB, 0f3C0885E4, %p23;
	fma.rn.f32 	%f472, %f470, %f466, %f471;
	selp.f32 	%f473, 0fBEFFFFFF, 0fBE2AAAA8, %p23;
	fma.rn.f32 	%f474, %f472, %f466, %f473;
	fma.rn.f32 	%f475, %f474, %f468, %f467;
	and.b32  	%r241, %r529, 2;
	setp.eq.s32 	%p24, %r241, 0;
	mov.f32 	%f476, 0f00000000;
	sub.f32 	%f477, %f476, %f475;
	selp.f32 	%f478, %f475, %f477, %p24;
	mul.f32 	%f1282, %f465, %f478;
	mul.f32 	%f1281, %f465, %f76;
$L__BB0_63:
	mov.b32 	%r87, %f43;
	and.b32  	%r88, %r87, 2147483647;
	setp.ne.s32 	%p59, %r88, 0;
	@%p59 bra 	$L__BB0_65;
	fma.rn.f32 	%f713, %f42, 0f3BBB989D, 0f3F000000;
	cvt.sat.f32.f32 	%f714, %f713;
	mov.f32 	%f715, 0f4B400001;
	mov.f32 	%f716, 0f437C0000;
	fma.rm.f32 	%f717, %f714, %f716, %f715;
	add.f32 	%f718, %f717, 0fCB40007F;
	neg.f32 	%f719, %f718;
	fma.rn.f32 	%f720, %f42, 0f3FB8AA3B, %f719;
	fma.rn.f32 	%f721, %f42, 0f32A57060, %f720;
	mov.b32 	%r486, %f717;
	shl.b32 	%r487, %r486, 23;
	mov.b32 	%f722, %r487;
	ex2.approx.ftz.f32 	%f723, %f721;
	mul.f32 	%f1289, %f723, %f722;
	mov.f32 	%f1290, %f43;
	bra.uni 	$L__BB0_122;
$L__BB0_65:
	mov.b32 	%r89, %f42;
	and.b32  	%r90, %r89, 2147483647;
	setp.ne.s32 	%p60, %r90, 0;
	@%p60 bra 	$L__BB0_83;
	mul.f32 	%f679, %f43, 0f3F22F983;
	cvt.rni.s32.f32 	%r537, %f679;
	cvt.rn.f32.s32 	%f680, %r537;
	fma.rn.f32 	%f681, %f680, 0fBFC90FDA, %f43;
	fma.rn.f32 	%f682, %f680, 0fB3A22168, %f681;
	fma.rn.f32 	%f1284, %f680, 0fA7C234C5, %f682;
	abs.f32 	%f86, %f43;
	setp.ltu.f32 	%p97, %f86, 0f47CE4780;
	mov.u32 	%r533, %r537;
	mov.f32 	%f1283, %f1284;
	@%p97 bra 	$L__BB0_74;
	setp.neu.f32 	%p98, %f86, 0f7F800000;
	@%p98 bra 	$L__BB0_69;
	mov.f32 	%f685, 0f00000000;
	mul.rn.f32 	%f1283, %f43, %f685;
	mov.b32 	%r533, 0;
	bra.uni 	$L__BB0_74;
$L__BB0_69:
	shl.b32 	%r444, %r87, 8;
	or.b32  	%r92, %r444, -2147483648;
	mov.b64 	%rd256, 0;
	mov.b32 	%r530, 0;
	mov.u64 	%rd254, __cudart_i2opi_f;
	mov.u64 	%rd255, %rd2;
$L__BB0_70:
	.pragma "nounroll";
	ld.global.nc.u32 	%r445, [%rd254];
	mad.wide.u32 	%rd214, %r445, %r92, %rd256;
	shr.u64 	%rd256, %rd214, 32;
	st.local.u32 	[%rd255], %rd214;
	add.s32 	%r530, %r530, 1;
	add.s64 	%rd255, %rd255, 4;
	add.s64 	%rd254, %rd254, 4;
	setp.ne.s32 	%p99, %r530, 6;
	@%p99 bra 	$L__BB0_70;
	shr.u32 	%r446, %r87, 23;
	st.local.u32 	[%rd2+24], %rd256;
	and.b32  	%r95, %r446, 31;
	and.b32  	%r447, %r446, 224;
	add.s32 	%r448, %r447, -128;
	shr.u32 	%r449, %r448, 5;
	mul.wide.u32 	%rd215, %r449, 4;
	sub.s64 	%rd54, %rd2, %rd215;
	ld.local.u32 	%r531, [%rd54+24];
	ld.local.u32 	%r532, [%rd54+20];
	setp.eq.s32 	%p100, %r95, 0;
	@%p100 bra 	$L__BB0_73;
	shf.l.wrap.b32 	%r531, %r532, %r531, %r95;
	ld.local.u32 	%r450, [%rd54+16];
	shf.l.wrap.b32 	%r532, %r450, %r532, %r95;
$L__BB0_73:
	shr.u32 	%r451, %r531, 30;
	shf.l.wrap.b32 	%r452, %r532, %r531, 2;
	shl.b32 	%r453, %r532, 2;
	shr.u32 	%r454, %r452, 31;
	add.s32 	%r455, %r454, %r451;
	neg.s32 	%r456, %r455;
	setp.lt.s32 	%p101, %r87, 0;
	selp.b32 	%r533, %r456, %r455, %p101;
	xor.b32  	%r457, %r452, %r87;
	shr.s32 	%r458, %r452, 31;
	xor.b32  	%r459, %r458, %r452;
	xor.b32  	%r460, %r458, %r453;
	cvt.u64.u32 	%rd216, %r459;
	shl.b64 	%rd217, %rd216, 32;
	cvt.u64.u32 	%rd218, %r460;
	or.b64  	%rd219, %rd217, %rd218;
	cvt.rn.f64.s64 	%fd22, %rd219;
	mul.f64 	%fd23, %fd22, 0d3BF921FB54442D19;
	cvt.rn.f32.f64 	%f683, %fd23;
	neg.f32 	%f684, %f683;
	setp.lt.s32 	%p102, %r457, 0;
	selp.f32 	%f1283, %f684, %f683, %p102;
$L__BB0_74:
	setp.ltu.f32 	%p103, %f86, 0f47CE4780;
	add.s32 	%r462, %r533, 1;
	mul.rn.f32 	%f686, %f1283, %f1283;
	and.b32  	%r463, %r533, 1;
	setp.eq.b32 	%p104, %r463, 1;
	selp.f32 	%f687, %f1283, 0f3F800000, %p104;
	fma.rn.f32 	%f688, %f686, %f687, 0f00000000;
	fma.rn.f32 	%f689, %f686, 0f37CBAC00, 0fBAB607ED;
	selp.f32 	%f690, 0fB94D4153, %f689, %p104;
	selp.f32 	%f691, 0f3C0885E4, 0f3D2AAABB, %p104;
	fma.rn.f32 	%f692, %f690, %f686, %f691;
	selp.f32 	%f693, 0fBE2AAAA8, 0fBEFFFFFF, %p104;
	fma.rn.f32 	%f694, %f692, %f686, %f693;
	fma.rn.f32 	%f695, %f694, %f688, %f687;
	and.b32  	%r464, %r462, 2;
	setp.eq.s32 	%p105, %r464, 0;
	mov.f32 	%f696, 0f00000000;
	sub.f32 	%f697, %f696, %f695;
	selp.f32 	%f1289, %f695, %f697, %p105;
	@%p103 bra 	$L__BB0_82;
	setp.neu.f32 	%p106, %f86, 0f7F800000;
	@%p106 bra 	$L__BB0_77;
	mov.f32 	%f700, 0f00000000;
	mul.rn.f32 	%f1284, %f43, %f700;
	mov.b32 	%r537, 0;
	bra.uni 	$L__BB0_82;
$L__BB0_77:
	shl.b32 	%r466, %r87, 8;
	or.b32  	%r104, %r466, -2147483648;
	mov.b64 	%rd259, 0;
	mov.b32 	%r534, 0;
	mov.u64 	%rd257, __cudart_i2opi_f;
	mov.u64 	%rd258, %rd2;
$L__BB0_78:
	.pragma "nounroll";
	ld.global.nc.u32 	%r467, [%rd257];
	mad.wide.u32 	%rd222, %r467, %r104, %rd259;
	shr.u64 	%rd259, %rd222, 32;
	st.local.u32 	[%rd258], %rd222;
	add.s32 	%r534, %r534, 1;
	add.s64 	%rd258, %rd258, 4;
	add.s64 	%rd257, %rd257, 4;
	setp.ne.s32 	%p107, %r534, 6;
	@%p107 bra 	$L__BB0_78;
	shr.u32 	%r468, %r87, 23;
	st.local.u32 	[%rd2+24], %rd259;
	and.b32  	%r107, %r468, 31;
	and.b32  	%r469, %r468, 224;
	add.s32 	%r470, %r469, -128;
	shr.u32 	%r471, %r470, 5;
	mul.wide.u32 	%rd223, %r471, 4;
	sub.s64 	%rd61, %rd2, %rd223;
	ld.local.u32 	%r535, [%rd61+24];
	ld.local.u32 	%r536, [%rd61+20];
	setp.eq.s32 	%p108, %r107, 0;
	@%p108 bra 	$L__BB0_81;
	shf.l.wrap.b32 	%r535, %r536, %r535, %r107;
	ld.local.u32 	%r472, [%rd61+16];
	shf.l.wrap.b32 	%r536, %r472, %r536, %r107;
$L__BB0_81:
	shr.u32 	%r473, %r535, 30;
	shf.l.wrap.b32 	%r474, %r536, %r535, 2;
	shl.b32 	%r475, %r536, 2;
	shr.u32 	%r476, %r474, 31;
	add.s32 	%r477, %r476, %r473;
	neg.s32 	%r478, %r477;
	setp.lt.s32 	%p109, %r87, 0;
	selp.b32 	%r537, %r478, %r477, %p109;
	xor.b32  	%r479, %r474, %r87;
	shr.s32 	%r480, %r474, 31;
	xor.b32  	%r481, %r480, %r474;
	xor.b32  	%r482, %r480, %r475;
	cvt.u64.u32 	%rd224, %r481;
	shl.b64 	%rd225, %rd224, 32;
	cvt.u64.u32 	%rd226, %r482;
	or.b64  	%rd227, %rd225, %rd226;
	cvt.rn.f64.s64 	%fd24, %rd227;
	mul.f64 	%fd25, %fd24, 0d3BF921FB54442D19;
	cvt.rn.f32.f64 	%f698, %fd25;
	neg.f32 	%f699, %f698;
	setp.lt.s32 	%p110, %r479, 0;
	selp.f32 	%f1284, %f699, %f698, %p110;
$L__BB0_82:
	mul.rn.f32 	%f701, %f1284, %f1284;
	and.b32  	%r484, %r537, 1;
	setp.eq.b32 	%p111, %r484, 1;
	selp.f32 	%f702, 0f3F800000, %f1284, %p111;
	fma.rn.f32 	%f703, %f701, %f702, 0f00000000;
	fma.rn.f32 	%f704, %f701, 0f37CBAC00, 0fBAB607ED;
	selp.f32 	%f705, %f704, 0fB94D4153, %p111;
	selp.f32 	%f706, 0f3D2AAABB, 0f3C0885E4, %p111;
	fma.rn.f32 	%f707, %f705, %f701, %f706;
	selp.f32 	%f708, 0fBEFFFFFF, 0fBE2AAAA8, %p111;
	fma.rn.f32 	%f709, %f707, %f701, %f708;
	fma.rn.f32 	%f710, %f709, %f703, %f702;
	and.b32  	%r485, %r537, 2;
	setp.eq.s32 	%p112, %r485, 0;
	mov.f32 	%f711, 0f00000000;
	sub.f32 	%f712, %f711, %f710;
	selp.f32 	%f1290, %f710, %f712, %p112;
	bra.uni 	$L__BB0_122;
$L__BB0_83:
	setp.lt.u32 	%p61, %r88, 2139095040;
	@%p61 bra 	$L__BB0_87;
	setp.eq.s32 	%p95, %r90, 2139095040;
	@%p95 bra 	$L__BB0_86;
	sub.f32 	%f1289, %f43, %f43;
	mov.f32 	%f1290, %f1289;
	bra.uni 	$L__BB0_122;
$L__BB0_86:
	setp.gt.s32 	%p96, %r89, -1;
	sub.f32 	%f678, %f43, %f43;
	selp.f32 	%f1289, %f42, 0f00000000, %p96;
	selp.f32 	%f1290, %f678, 0f00000000, %p96;
	bra.uni 	$L__BB0_122;
$L__BB0_87:
	add.s32 	%r342, %r89, -1118925336;
	setp.gt.u32 	%p62, %r342, 9342556;
	@%p62 bra 	$L__BB0_105;
	add.f32 	%f625, %f42, 0fC322E3BC;
	fma.rn.f32 	%f626, %f625, 0f3BBB989D, 0f3F000000;
	cvt.sat.f32.f32 	%f627, %f626;
	mov.f32 	%f628, 0f4B400001;
	mov.f32 	%f629, 0f437C0000;
	fma.rm.f32 	%f630, %f627, %f629, %f628;
	add.f32 	%f631, %f630, 0fCB40007F;
	neg.f32 	%f632, %f631;
	fma.rn.f32 	%f633, %f625, 0f3FB8AA3B, %f632;
	fma.rn.f32 	%f634, %f625, 0f32A57060, %f633;
	mov.b32 	%r388, %f630;
	shl.b32 	%r389, %r388, 23;
	mov.b32 	%f635, %r389;
	ex2.approx.ftz.f32 	%f636, %f634;
	mul.f32 	%f637, %f636, %f635;
	mov.b32 	%r390, %f637;
	shr.u32 	%r391, %r390, 23;
	add.s32 	%r392, %r391, -19;
	and.b32  	%r393, %r390, 8388607;
	or.b32  	%r394, %r393, 2130706432;
	mov.b32 	%f98, %r394;
	cvt.u16.u32 	%rs5, %r392;
	shr.u16 	%rs6, %rs5, 15;
	add.s16 	%rs7, %rs5, %rs6;
	shr.s16 	%rs8, %rs7, 1;
	cvt.s32.s16 	%r395, %rs8;
	shl.b32 	%r396, %r395, 23;
	add.s32 	%r397, %r396, 1065353216;
	mov.b32 	%f99, %r397;
	sub.s32 	%r398, %r392, %r395;
	shl.b32 	%r399, %r398, 23;
	add.s32 	%r116, %r399, 1065353216;
	mul.f32 	%f638, %f43, 0f3F22F983;
	cvt.rni.s32.f32 	%r545, %f638;
	cvt.rn.f32.s32 	%f639, %r545;
	fma.rn.f32 	%f640, %f639, 0fBFC90FDA, %f43;
	fma.rn.f32 	%f641, %f639, 0fB3A22168, %f640;
	fma.rn.f32 	%f1286, %f639, 0fA7C234C5, %f641;
	abs.f32 	%f101, %f43;
	setp.ltu.f32 	%p79, %f101, 0f47CE4780;
	mov.u32 	%r541, %r545;
	mov.f32 	%f1285, %f1286;
	@%p79 bra 	$L__BB0_96;
	setp.neu.f32 	%p80, %f101, 0f7F800000;
	@%p80 bra 	$L__BB0_91;
	mov.f32 	%f644, 0f00000000;
	mul.rn.f32 	%f1285, %f43, %f644;
	mov.b32 	%r541, 0;
	bra.uni 	$L__BB0_96;
$L__BB0_91:
	shl.b32 	%r401, %r87, 8;
	or.b32  	%r118, %r401, -2147483648;
	mov.b64 	%rd262, 0;
	mov.b32 	%r538, 0;
	mov.u64 	%rd260, __cudart_i2opi_f;
	mov.u64 	%rd261, %rd2;
$L__BB0_92:
	.pragma "nounroll";
	ld.global.nc.u32 	%r402, [%rd260];
	mad.wide.u32 	%rd198, %r402, %r118, %rd262;
	shr.u64 	%rd262, %rd198, 32;
	st.local.u32 	[%rd261], %rd198;
	add.s32 	%r538, %r538, 1;
	add.s64 	%rd261, %rd261, 4;
	add.s64 	%rd260, %rd260, 4;
	setp.ne.s32 	%p81, %r538, 6;
	@%p81 bra 	$L__BB0_92;
	shr.u32 	%r403, %r87, 23;
	st.local.u32 	[%rd2+24], %rd262;
	and.b32  	%r121, %r403, 31;
	and.b32  	%r404, %r403, 224;
	add.s32 	%r405, %r404, -128;
	shr.u32 	%r406, %r405, 5;
	mul.wide.u32 	%rd199, %r406, 4;
	sub.s64 	%rd68, %rd2, %rd199;
	ld.local.u32 	%r539, [%rd68+24];
	ld.local.u32 	%r540, [%rd68+20];
	setp.eq.s32 	%p82, %r121, 0;
	@%p82 bra 	$L__BB0_95;
	shf.l.wrap.b32 	%r539, %r540, %r539, %r121;
	ld.local.u32 	%r407, [%rd68+16];
	shf.l.wrap.b32 	%r540, %r407, %r540, %r121;
$L__BB0_95:
	shr.u32 	%r408, %r539, 30;
	shf.l.wrap.b32 	%r409, %r540, %r539, 2;
	shl.b32 	%r410, %r540, 2;
	shr.u32 	%r411, %r409, 31;
	add.s32 	%r412, %r411, %r408;
	neg.s32 	%r413, %r412;
	setp.lt.s32 	%p83, %r87, 0;
	selp.b32 	%r541, %r413, %r412, %p83;
	xor.b32  	%r414, %r409, %r87;
	shr.s32 	%r415, %r409, 31;
	xor.b32  	%r416, %r415, %r409;
	xor.b32  	%r417, %r415, %r410;
	cvt.u64.u32 	%rd200, %r416;
	shl.b64 	%rd201, %rd200, 32;
	cvt.u64.u32 	%rd202, %r417;
	or.b64  	%rd203, %rd201, %rd202;
	cvt.rn.f64.s64 	%fd18, %rd203;
	mul.f64 	%fd19, %fd18, 0d3BF921FB54442D19;
	cvt.rn.f32.f64 	%f642, %fd19;
	neg.f32 	%f643, %f642;
	setp.lt.s32 	%p84, %r414, 0;
	selp.f32 	%f1285, %f643, %f642, %p84;
$L__BB0_96:
	setp.ltu.f32 	%p85, %f101, 0f47CE4780;
	add.s32 	%r419, %r541, 1;
	mul.rn.f32 	%f645, %f1285, %f1285;
	and.b32  	%r420, %r541, 1;
	setp.eq.b32 	%p86, %r420, 1;
	selp.f32 	%f646, %f1285, 0f3F800000, %p86;
	fma.rn.f32 	%f647, %f645, %f646, 0f00000000;
	fma.rn.f32 	%f648, %f645, 0f37CBAC00, 0fBAB607ED;
	selp.f32 	%f649, 0fB94D4153, %f648, %p86;
	selp.f32 	%f650, 0f3C0885E4, 0f3D2AAABB, %p86;
	fma.rn.f32 	%f651, %f649, %f645, %f650;
	selp.f32 	%f652, 0fBE2AAAA8, 0fBEFFFFFF, %p86;
	fma.rn.f32 	%f653, %f651, %f645, %f652;
	fma.rn.f32 	%f654, %f653, %f647, %f646;
	and.b32  	%r421, %r419, 2;
	setp.eq.s32 	%p87, %r421, 0;
	mov.f32 	%f655, 0f00000000;
	sub.f32 	%f656, %f655, %f654;
	selp.f32 	%f657, %f654, %f656, %p87;
	mul.f32 	%f658, %f657, %f98;
	mul.f32 	%f105, %f658, %f99;
	@%p85 bra 	$L__BB0_104;
	setp.neu.f32 	%p88, %f101, 0f7F800000;
	@%p88 bra 	$L__BB0_99;
	mov.f32 	%f661, 0f00000000;
	mul.rn.f32 	%f1286, %f43, %f661;
	mov.b32 	%r545, 0;
	bra.uni 	$L__BB0_104;
$L__BB0_99:
	shl.b32 	%r423, %r87, 8;
	or.b32  	%r130, %r423, -2147483648;
	mov.b64 	%rd265, 0;
	mov.b32 	%r542, 0;
	mov.u64 	%rd263, __cudart_i2opi_f;
	mov.u64 	%rd264, %rd2;
$L__BB0_100:
	.pragma "nounroll";
	ld.global.nc.u32 	%r424, [%rd263];
	mad.wide.u32 	%rd206, %r424, %r130, %rd265;
	shr.u64 	%rd265, %rd206, 32;
	st.local.u32 	[%rd264], %rd206;
	add.s32 	%r542, %r542, 1;
	add.s64 	%rd264, %rd264, 4;
	add.s64 	%rd263, %rd263, 4;
	setp.ne.s32 	%p89, %r542, 6;
	@%p89 bra 	$L__BB0_100;
	shr.u32 	%r425, %r87, 23;
	st.local.u32 	[%rd2+24], %rd265;
	and.b32  	%r133, %r425, 31;
	and.b32  	%r426, %r425, 224;
	add.s32 	%r427, %r426, -128;
	shr.u32 	%r428, %r427, 5;
	mul.wide.u32 	%rd207, %r428, 4;
	sub.s64 	%rd75, %rd2, %rd207;
	ld.local.u32 	%r543, [%rd75+24];
	ld.local.u32 	%r544, [%rd75+20];
	setp.eq.s32 	%p90, %r133, 0;
	@%p90 bra 	$L__BB0_103;
	shf.l.wrap.b32 	%r543, %r544, %r543, %r133;
	ld.local.u32 	%r429, [%rd75+16];
	shf.l.wrap.b32 	%r544, %r429, %r544, %r133;
$L__BB0_103:
	shr.u32 	%r430, %r543, 30;
	shf.l.wrap.b32 	%r431, %r544, %r543, 2;
	shl.b32 	%r432, %r544, 2;
	shr.u32 	%r433, %r431, 31;
	add.s32 	%r434, %r433, %r430;
	neg.s32 	%r435, %r434;
	setp.lt.s32 	%p91, %r87, 0;
	selp.b32 	%r545, %r435, %r434, %p91;
	xor.b32  	%r436, %r431, %r87;
	shr.s32 	%r437, %r431, 31;
	xor.b32  	%r438, %r437, %r431;
	xor.b32  	%r439, %r437, %r432;
	cvt.u64.u32 	%rd208, %r438;
	shl.b64 	%rd209, %rd208, 32;
	cvt.u64.u32 	%rd210, %r439;
	or.b64  	%rd211, %rd209, %rd210;
	cvt.rn.f64.s64 	%fd20, %rd211;
	mul.f64 	%fd21, %fd20, 0d3BF921FB54442D19;
	cvt.rn.f32.f64 	%f659, %fd21;
	neg.f32 	%f660, %f659;
	setp.lt.s32 	%p92, %r436, 0;
	selp.f32 	%f1286, %f660, %f659, %p92;
$L__BB0_104:
	mov.b32 	%f662, %r116;
	mul.rn.f32 	%f663, %f1286, %f1286;
	and.b32  	%r441, %r545, 1;
	setp.eq.b32 	%p93, %r441, 1;
	selp.f32 	%f664, 0f3F800000, %f1286, %p93;
	fma.rn.f32 	%f665, %f663, %f664, 0f00000000;
	fma.rn.f32 	%f666, %f663, 0f37CBAC00, 0fBAB607ED;
	selp.f32 	%f667, %f666, 0fB94D4153, %p93;
	selp.f32 	%f668, 0f3D2AAABB, 0f3C0885E4, %p93;
	fma.rn.f32 	%f669, %f667, %f663, %f668;
	selp.f32 	%f670, 0fBEFFFFFF, 0fBE2AAAA8, %p93;
	fma.rn.f32 	%f671, %f669, %f663, %f670;
	fma.rn.f32 	%f672, %f671, %f665, %f664;
	and.b32  	%r442, %r545, 2;
	setp.eq.s32 	%p94, %r442, 0;
	mov.f32 	%f673, 0f00000000;
	sub.f32 	%f674, %f673, %f672;
	selp.f32 	%f675, %f672, %f674, %p94;
	mul.f32 	%f676, %f675, %f98;
	mul.f32 	%f677, %f676, %f99;
	mul.f32 	%f1290, %f677, %f662;
	mul.f32 	%f1289, %f105, %f662;
	bra.uni 	$L__BB0_122;
$L__BB0_105:
	mul.f32 	%f578, %f43, 0f3F22F983;
	cvt.rni.s32.f32 	%r553, %f578;
	cvt.rn.f32.s32 	%f579, %r553;
	fma.rn.f32 	%f580, %f579, 0fBFC90FDA, %f43;
	fma.rn.f32 	%f581, %f579, 0fB3A22168, %f580;
	fma.rn.f32 	%f1288, %f579, 0fA7C234C5, %f581;
	abs.f32 	%f112, %f43;
	setp.ltu.f32 	%p63, %f112, 0f47CE4780;
	mov.u32 	%r549, %r553;
	mov.f32 	%f1287, %f1288;
	@%p63 bra 	$L__BB0_113;
	setp.neu.f32 	%p64, %f112, 0f7F800000;
	@%p64 bra 	$L__BB0_108;
	mov.f32 	%f584, 0f00000000;
	mul.rn.f32 	%f1287, %f43, %f584;
	mov.b32 	%r549, 0;
	bra.uni 	$L__BB0_113;
$L__BB0_108:
	shl.b32 	%r344, %r87, 8;
	or.b32  	%r143, %r344, -2147483648;
	mov.b64 	%rd268, 0;
	mov.b32 	%r546, 0;
	mov.u64 	%rd266, __cudart_i2opi_f;
	mov.u64 	%rd267, %rd2;
$L__BB0_109:
	.pragma "nounroll";
	ld.global.nc.u32 	%r345, [%rd266];
	mad.wide.u32 	%rd182, %r345, %r143, %rd268;
	shr.u64 	%rd268, %rd182, 32;
	st.local.u32 	[%rd267], %rd182;
	add.s32 	%r546, %r546, 1;
	add.s64 	%rd267, %rd267, 4;
	add.s64 	%rd266, %rd266, 4;
	setp.ne.s32 	%p65, %r546, 6;
	@%p65 bra 	$L__BB0_109;
	shr.u32 	%r346, %r87, 23;
	st.local.u32 	[%rd2+24], %rd268;
	and.b32  	%r146, %r346, 31;
	and.b32  	%r347, %r346, 224;
	add.s32 	%r348, %r347, -128;
	shr.u32 	%r349, %r348, 5;
	mul.wide.u32 	%rd183, %r349, 4;
	sub.s64 	%rd82, %rd2, %rd183;
	ld.local.u32 	%r547, [%rd82+24];
	ld.local.u32 	%r548, [%rd82+20];
	setp.eq.s32 	%p66, %r146, 0;
	@%p66 bra 	$L__BB0_112;
	shf.l.wrap.b32 	%r547, %r548, %r547, %r146;
	ld.local.u32 	%r350, [%rd82+16];
	shf.l.wrap.b32 	%r548, %r350, %r548, %r146;
$L__BB0_112:
	shr.u32 	%r351, %r547, 30;
	shf.l.wrap.b32 	%r352, %r548, %r547, 2;
	shl.b32 	%r353, %r548, 2;
	shr.u32 	%r354, %r352, 31;
	add.s32 	%r355, %r354, %r351;
	neg.s32 	%r356, %r355;
	setp.lt.s32 	%p67, %r87, 0;
	selp.b32 	%r549, %r356, %r355, %p67;
	xor.b32  	%r357, %r352, %r87;
	shr.s32 	%r358, %r352, 31;
	xor.b32  	%r359, %r358, %r352;
	xor.b32  	%r360, %r358, %r353;
	cvt.u64.u32 	%rd184, %r359;
	shl.b64 	%rd185, %rd184, 32;
	cvt.u64.u32 	%rd186, %r360;
	or.b64  	%rd187, %rd185, %rd186;
	cvt.rn.f64.s64 	%fd14, %rd187;
	mul.f64 	%fd15, %fd14, 0d3BF921FB54442D19;
	cvt.rn.f32.f64 	%f582, %fd15;
	neg.f32 	%f583, %f582;
	setp.lt.s32 	%p68, %r357, 0;
	selp.f32 	%f1287, %f583, %f582, %p68;
$L__BB0_113:
	setp.ltu.f32 	%p69, %f112, 0f47CE4780;
	add.s32 	%r362, %r549, 1;
	mul.rn.f32 	%f585, %f1287, %f1287;
	and.b32  	%r363, %r549, 1;
	setp.eq.b32 	%p70, %r363, 1;
	selp.f32 	%f586, %f1287, 0f3F800000, %p70;
	fma.rn.f32 	%f587, %f585, %f586, 0f00000000;
	fma.rn.f32 	%f588, %f585, 0f37CBAC00, 0fBAB607ED;
	selp.f32 	%f589, 0fB94D4153, %f588, %p70;
	selp.f32 	%f590, 0f3C0885E4, 0f3D2AAABB, %p70;
	fma.rn.f32 	%f591, %f589, %f585, %f590;
	selp.f32 	%f592, 0fBE2AAAA8, 0fBEFFFFFF, %p70;
	fma.rn.f32 	%f593, %f591, %f585, %f592;
	fma.rn.f32 	%f594, %f593, %f587, %f586;
	and.b32  	%r364, %r362, 2;
	setp.eq.s32 	%p71, %r364, 0;
	mov.f32 	%f595, 0f00000000;
	sub.f32 	%f596, %f595, %f594;
	selp.f32 	%f116, %f594, %f596, %p71;
	@%p69 bra 	$L__BB0_121;
	setp.neu.f32 	%p72, %f112, 0f7F800000;
	@%p72 bra 	$L__BB0_116;
	mov.f32 	%f599, 0f00000000;
	mul.rn.f32 	%f1288, %f43, %f599;
	mov.b32 	%r553, 0;
	bra.uni 	$L__BB0_121;
$L__BB0_116:
	shl.b32 	%r366, %r87, 8;
	or.b32  	%r155, %r366, -2147483648;
	mov.b64 	%rd271, 0;
	mov.b32 	%r550, 0;
	mov.u64 	%rd269, __cudart_i2opi_f;
	mov.u64 	%rd270, %rd2;
$L__BB0_117:
	.pragma "nounroll";
	ld.global.nc.u32 	%r367, [%rd269];
	mad.wide.u32 	%rd190, %r367, %r155, %rd271;
	shr.u64 	%rd271, %rd190, 32;
	st.local.u32 	[%rd270], %rd190;
	add.s32 	%r550, %r550, 1;
	add.s64 	%rd270, %rd270, 4;
	add.s64 	%rd269, %rd269, 4;
	setp.ne.s32 	%p73, %r550, 6;
	@%p73 bra 	$L__BB0_117;
	shr.u32 	%r368, %r87, 23;
	st.local.u32 	[%rd2+24], %rd271;
	and.b32  	%r158, %r368, 31;
	and.b32  	%r369, %r368, 224;
	add.s32 	%r370, %r369, -128;
	shr.u32 	%r371, %r370, 5;
	mul.wide.u32 	%rd191, %r371, 4;
	sub.s64 	%rd89, %rd2, %rd191;
	ld.local.u32 	%r551, [%rd89+24];
	ld.local.u32 	%r552, [%rd89+20];
	setp.eq.s32 	%p74, %r158, 0;
	@%p74 bra 	$L__BB0_120;
	shf.l.wrap.b32 	%r551, %r552, %r551, %r158;
	ld.local.u32 	%r372, [%rd89+16];
	shf.l.wrap.b32 	%r552, %r372, %r552, %r158;
$L__BB0_120:
	shr.u32 	%r373, %r551, 30;
	shf.l.wrap.b32 	%r374, %r552, %r551, 2;
	shl.b32 	%r375, %r552, 2;
	shr.u32 	%r376, %r374, 31;
	add.s32 	%r377, %r376, %r373;
	neg.s32 	%r378, %r377;
	setp.lt.s32 	%p75, %r87, 0;
	selp.b32 	%r553, %r378, %r377, %p75;
	xor.b32  	%r379, %r374, %r87;
	shr.s32 	%r380, %r374, 31;
	xor.b32  	%r381, %r380, %r374;
	xor.b32  	%r382, %r380, %r375;
	cvt.u64.u32 	%rd192, %r381;
	shl.b64 	%rd193, %rd192, 32;
	cvt.u64.u32 	%rd194, %r382;
	or.b64  	%rd195, %rd193, %rd194;
	cvt.rn.f64.s64 	%fd16, %rd195;
	mul.f64 	%fd17, %fd16, 0d3BF921FB54442D19;
	cvt.rn.f32.f64 	%f597, %fd17;
	neg.f32 	%f598, %f597;
	setp.lt.s32 	%p76, %r379, 0;
	selp.f32 	%f1288, %f598, %f597, %p76;
$L__BB0_121:
	fma.rn.f32 	%f600, %f42, 0f3BBB989D, 0f3F000000;
	cvt.sat.f32.f32 	%f601, %f600;
	mov.f32 	%f602, 0f4B400001;
	mov.f32 	%f603, 0f437C0000;
	fma.rm.f32 	%f604, %f601, %f603, %f602;
	add.f32 	%f605, %f604, 0fCB40007F;
	neg.f32 	%f606, %f605;
	fma.rn.f32 	%f607, %f42, 0f3FB8AA3B, %f606;
	fma.rn.f32 	%f608, %f42, 0f32A57060, %f607;
	ex2.approx.ftz.f32 	%f609, %f608;
	mov.b32 	%r384, %f604;
	shl.b32 	%r385, %r384, 23;
	mov.b32 	%f610, %r385;
	mul.f32 	%f611, %f609, %f610;
	mul.rn.f32 	%f612, %f1288, %f1288;
	and.b32  	%r386, %r553, 1;
	setp.eq.b32 	%p77, %r386, 1;
	selp.f32 	%f613, 0f3F800000, %f1288, %p77;
	fma.rn.f32 	%f614, %f612, %f613, 0f00000000;
	fma.rn.f32 	%f615, %f612, 0f37CBAC00, 0fBAB607ED;
	selp.f32 	%f616, %f615, 0fB94D4153, %p77;
	selp.f32 	%f617, 0f3D2AAABB, 0f3C0885E4, %p77;
	fma.rn.f32 	%f618, %f616, %f612, %f617;
	selp.f32 	%f619, 0fBEFFFFFF, 0fBE2AAAA8, %p77;
	fma.rn.f32 	%f620, %f618, %f612, %f619;
	fma.rn.f32 	%f621, %f620, %f614, %f613;
	and.b32  	%r387, %r553, 2;
	setp.eq.s32 	%p78, %r387, 0;
	mov.f32 	%f622, 0f00000000;
	sub.f32 	%f623, %f622, %f621;
	selp.f32 	%f624, %f621, %f623, %p78;
	mul.f32 	%f1290, %f611, %f624;
	mul.f32 	%f1289, %f611, %f116;
$L__BB0_122:
	mul.f32 	%f724, %f40, %f40;
	mul.f32 	%f725, %f41, %f41;
	sub.f32 	%f726, %f724, %f725;
	mul.f32 	%f727, %f40, %f41;
	fma.rn.f32 	%f728, %f40, %f41, %f727;
	mul.f32 	%f729, %f42, %f42;
	mul.f32 	%f730, %f43, %f43;
	sub.f32 	%f731, %f729, %f730;
	mul.f32 	%f732, %f42, %f43;
	fma.rn.f32 	%f733, %f42, %f43, %f732;
	abs.f32 	%f734, %f731;
	abs.f32 	%f735, %f733;
	add.f32 	%f736, %f734, %f735;
	rcp.rn.f32 	%f737, %f736;
	mul.f32 	%f738, %f737, 0f00000000;
	mul.f32 	%f739, %f731, %f737;
	mul.f32 	%f740, %f733, %f737;
	mul.f32 	%f741, %f740, %f740;
	fma.rn.f32 	%f742, %f739, %f739, %f741;
	rcp.rn.f32 	%f743, %f742;
	mul.f32 	%f744, %f738, %f740;
	fma.rn.f32 	%f745, %f737, %f739, %f744;
	mul.f32 	%f746, %f738, %f739;
	mul.f32 	%f747, %f737, %f740;
	sub.f32 	%f748, %f746, %f747;
	mul.f32 	%f749, %f748, %f743;
	fma.rn.f32 	%f750, %f745, %f743, 0f3F800000;
	abs.f32 	%f751, %f42;
	abs.f32 	%f752, %f43;
	add.f32 	%f753, %f751, %f752;
	rcp.rn.f32 	%f754, %f753;
	mul.f32 	%f755, %f754, 0f00000000;
	mul.f32 	%f756, %f42, %f754;
	mul.f32 	%f757, %f43, %f754;
	mul.f32 	%f758, %f757, %f757;
	fma.rn.f32 	%f759, %f756, %f756, %f758;
	rcp.rn.f32 	%f760, %f759;
	mul.f32 	%f761, %f755, %f757;
	fma.rn.f32 	%f762, %f754, %f756, %f761;
	mul.f32 	%f763, %f762, %f760;
	mul.f32 	%f764, %f755, %f756;
	mul.f32 	%f765, %f754, %f757;
	sub.f32 	%f766, %f764, %f765;
	mul.f32 	%f767, %f766, %f760;
	sub.f32 	%f768, %f750, %f763;
	sub.f32 	%f769, %f749, %f767;
	mul.f32 	%f770, %f768, %f1289;
	mul.f32 	%f771, %f769, %f1290;
	sub.f32 	%f772, %f770, %f771;
	mul.f32 	%f773, %f768, %f1290;
	fma.rn.f32 	%f774, %f769, %f1289, %f773;
	div.rn.f32 	%f775, %f772, %f26;
	div.rn.f32 	%f776, %f774, %f26;
	abs.f32 	%f777, %f726;
	abs.f32 	%f778, %f728;
	add.f32 	%f779, %f777, %f778;
	rcp.rn.f32 	%f780, %f779;
	mul.f32 	%f781, %f780, 0f00000000;
	mul.f32 	%f782, %f726, %f780;
	mul.f32 	%f783, %f728, %f780;
	mul.f32 	%f784, %f783, %f783;
	fma.rn.f32 	%f785, %f782, %f782, %f784;
	rcp.rn.f32 	%f786, %f785;
	mul.f32 	%f787, %f781, %f783;
	fma.rn.f32 	%f788, %f780, %f782, %f787;
	mul.f32 	%f789, %f788, %f786;
	mul.f32 	%f790, %f781, %f782;
	mul.f32 	%f791, %f780, %f783;
	sub.f32 	%f792, %f790, %f791;
	mul.f32 	%f793, %f792, %f786;
	abs.f32 	%f794, %f40;
	abs.f32 	%f795, %f41;
	add.f32 	%f796, %f794, %f795;
	rcp.rn.f32 	%f797, %f796;
	mul.f32 	%f798, %f797, 0f00000000;
	mul.f32 	%f799, %f40, %f797;
	mul.f32 	%f800, %f41, %f797;
	mul.f32 	%f801, %f800, %f800;
	fma.rn.f32 	%f802, %f799, %f799, %f801;
	rcp.rn.f32 	%f803, %f802;
	mul.f32 	%f804, %f798, %f800;
	fma.rn.f32 	%f805, %f797, %f799, %f804;
	mul.f32 	%f806, %f805, %f803;
	mul.f32 	%f807, %f798, %f799;
	mul.f32 	%f808, %f797, %f800;
	sub.f32 	%f809, %f807, %f808;
	mul.f32 	%f810, %f809, %f803;
	sub.f32 	%f811, %f789, %f806;
	sub.f32 	%f812, %f793, %f810;
	mul.f32 	%f813, %f38, %f811;
	mul.f32 	%f814, %f39, %f812;
	sub.f32 	%f815, %f813, %f814;
	mul.f32 	%f816, %f39, %f811;
	fma.rn.f32 	%f817, %f38, %f812, %f816;
	mul.f32 	%f818, %f815, %f1281;
	mul.f32 	%f819, %f817, %f1282;
	sub.f32 	%f820, %f818, %f819;
	mul.f32 	%f821, %f815, %f1282;
	fma.rn.f32 	%f822, %f817, %f1281, %f821;
	div.rn.f32 	%f823, %f820, %f26;
	div.rn.f32 	%f824, %f822, %f26;
	sub.f32 	%f124, %f775, %f823;
	sub.f32 	%f125, %f776, %f824;
	mul.f32 	%f825, %f737, 0f40400000;
	fma.rn.f32 	%f826, %f825, %f739, %f744;
	mul.f32 	%f827, %f826, %f743;
	mul.f32 	%f828, %f825, %f740;
	sub.f32 	%f829, %f746, %f828;
	mul.f32 	%f830, %f829, %f743;
	add.f32 	%f831, %f827, 0f3F800000;
	mul.f32 	%f832, %f754, 0f40400000;
	fma.rn.f32 	%f833, %f832, %f756, %f761;
	mul.f32 	%f834, %f833, %f760;
	mul.f32 	%f835, %f832, %f757;
	sub.f32 	%f836, %f764, %f835;
	mul.f32 	%f837, %f836, %f760;
	sub.f32 	%f838, %f831, %f834;
	sub.f32 	%f839, %f830, %f837;
	mul.f32 	%f840, %f838, %f1289;
	mul.f32 	%f841, %f839, %f1290;
	sub.f32 	%f842, %f840, %f841;
	mul.f32 	%f843, %f838, %f1290;
	fma.rn.f32 	%f844, %f839, %f1289, %f843;
	div.rn.f32 	%f845, %f842, %f26;
	div.rn.f32 	%f846, %f844, %f26;
	mul.f32 	%f847, %f780, 0f40400000;
	fma.rn.f32 	%f848, %f847, %f782, %f787;
	mul.f32 	%f849, %f848, %f786;
	mul.f32 	%f850, %f847, %f783;
	sub.f32 	%f851, %f790, %f850;
	mul.f32 	%f852, %f851, %f786;
	add.f32 	%f853, %f849, 0f3F800000;
	mul.f32 	%f854, %f797, 0f40400000;
	fma.rn.f32 	%f855, %f854, %f799, %f804;
	mul.f32 	%f856, %f855, %f803;
	mul.f32 	%f857, %f854, %f800;
	sub.f32 	%f858, %f807, %f857;
	mul.f32 	%f859, %f858, %f803;
	sub.f32 	%f860, %f853, %f856;
	sub.f32 	%f861, %f852, %f859;
	mul.f32 	%f862, %f38, %f860;
	mul.f32 	%f863, %f39, %f861;
	sub.f32 	%f864, %f862, %f863;
	mul.f32 	%f865, %f39, %f860;
	fma.rn.f32 	%f866, %f38, %f861, %f865;
	mul.f32 	%f867, %f864, %f1281;
	mul.f32 	%f868, %f866, %f1282;
	sub.f32 	%f869, %f867, %f868;
	mul.f32 	%f870, %f864, %f1282;
	fma.rn.f32 	%f871, %f866, %f1281, %f870;
	div.rn.f32 	%f872, %f869, %f26;
	div.rn.f32 	%f873, %f871, %f26;
	sub.f32 	%f126, %f845, %f872;
	sub.f32 	%f127, %f846, %f873;
	add.f32 	%f874, %f42, 0fC0000000;
	add.f32 	%f875, %f874, %f834;
	add.f32 	%f876, %f43, %f837;
	sub.f32 	%f877, %f875, %f827;
	sub.f32 	%f878, %f876, %f830;
	mul.f32 	%f879, %f877, %f1289;
	mul.f32 	%f880, %f878, %f1290;
	sub.f32 	%f881, %f879, %f880;
	mul.f32 	%f882, %f877, %f1290;
	fma.rn.f32 	%f883, %f878, %f1289, %f882;
	mul.f32 	%f884, %f26, %f26;
	div.rn.f32 	%f885, %f881, %f884;
	div.rn.f32 	%f886, %f883, %f884;
	add.f32 	%f887, %f856, 0fBF800000;
	sub.f32 	%f888, %f887, %f849;
	sub.f32 	%f889, %f859, %f852;
	mul.f32 	%f890, %f38, %f888;
	mul.f32 	%f891, %f39, %f889;
	sub.f32 	%f892, %f890, %f891;
	mul.f32 	%f893, %f39, %f888;
	fma.rn.f32 	%f894, %f38, %f889, %f893;
	mul.f32 	%f895, %f892, %f1281;
	mul.f32 	%f896, %f894, %f1282;
	sub.f32 	%f897, %f895, %f896;
	mul.f32 	%f898, %f892, %f1282;
	fma.rn.f32 	%f899, %f894, %f1281, %f898;
	div.rn.f32 	%f900, %f897, %f884;
	div.rn.f32 	%f901, %f899, %f884;
	sub.f32 	%f902, %f885, %f900;
	sub.f32 	%f903, %f886, %f901;
	add.f32 	%f904, %f42, 0fC0800000;
	mul.f32 	%f905, %f754, 0f41100000;
	fma.rn.f32 	%f906, %f905, %f756, %f761;
	mul.f32 	%f907, %f905, %f757;
	sub.f32 	%f908, %f764, %f907;
	fma.rn.f32 	%f909, %f906, %f760, %f904;
	fma.rn.f32 	%f910, %f908, %f760, %f43;
	mul.f32 	%f911, %f737, 0f41100000;
	fma.rn.f32 	%f912, %f911, %f739, %f744;
	mul.f32 	%f913, %f912, %f743;
	mul.f32 	%f914, %f911, %f740;
	sub.f32 	%f915, %f746, %f914;
	mul.f32 	%f916, %f915, %f743;
	sub.f32 	%f917, %f909, %f913;
	sub.f32 	%f918, %f910, %f916;
	mul.f32 	%f919, %f917, %f1289;
	mul.f32 	%f920, %f918, %f1290;
	sub.f32 	%f921, %f919, %f920;
	mul.f32 	%f922, %f917, %f1290;
	fma.rn.f32 	%f923, %f918, %f1289, %f922;
	div.rn.f32 	%f924, %f921, %f884;
	div.rn.f32 	%f925, %f923, %f884;
	add.f32 	%f926, %f40, 0fC0800000;
	mul.f32 	%f927, %f797, 0f41100000;
	fma.rn.f32 	%f928, %f927, %f799, %f804;
	mul.f32 	%f929, %f927, %f800;
	sub.f32 	%f930, %f807, %f929;
	fma.rn.f32 	%f931, %f928, %f803, %f926;
	fma.rn.f32 	%f932, %f930, %f803, %f41;
	mul.f32 	%f933, %f780, 0f41100000;
	fma.rn.f32 	%f934, %f933, %f782, %f787;
	mul.f32 	%f935, %f934, %f786;
	mul.f32 	%f936, %f933, %f783;
	sub.f32 	%f937, %f790, %f936;
	mul.f32 	%f938, %f937, %f786;
	sub.f32 	%f939, %f931, %f935;
	sub.f32 	%f940, %f932, %f938;
	mul.f32 	%f941, %f38, %f939;
	mul.f32 	%f942, %f39, %f940;
	sub.f32 	%f943, %f941, %f942;
	mul.f32 	%f944, %f39, %f939;
	fma.rn.f32 	%f945, %f38, %f940, %f944;
	mul.f32 	%f946, %f943, %f1281;
	mul.f32 	%f947, %f945, %f1282;
	sub.f32 	%f948, %f946, %f947;
	mul.f32 	%f949, %f943, %f1282;
	fma.rn.f32 	%f950, %f945, %f1281, %f949;
	div.rn.f32 	%f951, %f948, %f884;
	div.rn.f32 	%f952, %f950, %f884;
	sub.f32 	%f953, %f924, %f951;
	sub.f32 	%f954, %f925, %f952;
	div.rn.f32 	%f955, %f126, %f26;
	div.rn.f32 	%f956, %f127, %f26;
	sub.f32 	%f128, %f902, %f955;
	sub.f32 	%f129, %f903, %f956;
	mul.f32 	%f957, %f126, 0f40800000;
	mul.f32 	%f958, %f127, 0f40800000;
	div.rn.f32 	%f959, %f957, %f26;
	div.rn.f32 	%f960, %f958, %f26;
	add.f32 	%f961, %f953, %f953;
	add.f32 	%f962, %f954, %f954;
	sub.f32 	%f130, %f959, %f961;
	sub.f32 	%f131, %f960, %f962;
	add.f32 	%f963, %f36, 0fC0000000;
	fma.rn.f32 	%f964, %f130, 0f3F000000, %f128;
	fma.rn.f32 	%f965, %f131, 0f3F000000, %f129;
	mul.f32 	%f966, %f126, 0f40400000;
	mul.f32 	%f967, %f127, 0f40400000;
	div.rn.f32 	%f968, %f966, %f26;
	div.rn.f32 	%f969, %f967, %f26;
	sub.f32 	%f970, %f964, %f968;
	sub.f32 	%f971, %f965, %f969;
	mul.f32 	%f972, %f963, %f970;
	mul.f32 	%f973, %f37, %f971;
	sub.f32 	%f974, %f972, %f973;
	mul.f32 	%f975, %f37, %f970;
	fma.rn.f32 	%f976, %f963, %f971, %f975;
	add.f32 	%f977, %f126, %f126;
	add.f32 	%f978, %f127, %f127;
	div.rn.f32 	%f979, %f977, %f26;
	div.rn.f32 	%f980, %f978, %f26;
	sub.f32 	%f132, %f974, %f979;
	sub.f32 	%f133, %f976, %f980;
	mul.f32 	%f981, %f7, %f10;
	mul.f32 	%f134, %f981, %f25;
	setp.ne.s32 	%p113, %r3, %r4;
	div.rn.f32 	%f135, %f270, %f26;
	div.rn.f32 	%f136, %f272, %f884;
	mul.f32 	%f137, %f126, %f31;
	mul.f32 	%f138, %f127, %f31;
	ld.global.f32 	%f139, [%rd1];
	mul.f32 	%f982, %f124, %f139;
	mul.f32 	%f983, %f125, %f139;
	mul.f32 	%f984, %f137, %f31;
	mul.f32 	%f985, %f138, %f31;
	sub.f32 	%f986, %f982, %f984;
	sub.f32 	%f987, %f983, %f985;
	mul.f32 	%f988, %f34, %f986;
	mul.f32 	%f989, %f35, %f987;
	sub.f32 	%f1291, %f988, %f989;
	mul.f32 	%f990, %f35, %f986;
	fma.rn.f32 	%f141, %f34, %f987, %f990;
	mul.f32 	%f142, %f31, %f27;
	fma.rn.f32 	%f991, %f30, %f139, %f142;
	mul.f32 	%f143, %f31, %f31;
	mul.f32 	%f992, %f30, %f143;
	mul.f32 	%f993, %f130, %f992;
	mul.f32 	%f994, %f131, %f992;
	fma.rn.f32 	%f995, %f128, %f991, %f993;
	fma.rn.f32 	%f996, %f129, %f991, %f994;
	fma.rn.f32 	%f997, %f132, %f142, %f995;
	fma.rn.f32 	%f144, %f133, %f142, %f996;
	mul.f32 	%f1292, %f997, 0f3DA2F983;
	@%p113 bra 	$L__BB0_124;
	fma.rn.f32 	%f998, %f271, %f139, %f143;
	mul.f32 	%f999, %f135, %f998;
	sub.f32 	%f1291, %f1291, %f999;
	mul.f32 	%f1000, %f31, 0f40400000;
	mul.f32 	%f1001, %f1000, %f31;
	fma.rn.f32 	%f1002, %f273, %f139, %f1001;
	sub.f32 	%f1003, %f142, %f142;
	mul.f32 	%f1004, %f273, %f1003;
	fma.rn.f32 	%f1005, %f30, %f1002, %f1004;
	mul.f32 	%f1006, %f136, %f1005;
	sub.f32 	%f1292, %f1292, %f1006;
$L__BB0_124:
	setp.ne.s32 	%p114, %r3, %r4;
	mul.f32 	%f1007, %f134, %f1291;
	mul.f32 	%f1008, %f134, %f141;
	mul.f32 	%f1009, %f134, %f1292;
	mul.f32 	%f1010, %f144, 0f3DA2F983;
	mul.f32 	%f1011, %f134, %f1010;
	st.shared.v2.f32 	[%r5], {%f1007, %f1008};
	st.shared.v2.f32 	[%r6], {%f1009, %f1011};
	ld.global.f32 	%f150, [%rd1+4];
	mul.f32 	%f1012, %f124, %f150;
	mul.f32 	%f1013, %f125, %f150;
	mul.f32 	%f1014, %f137, %f32;
	mul.f32 	%f1015, %f138, %f32;
	sub.f32 	%f1016, %f1012, %f1014;
	sub.f32 	%f1017, %f1013, %f1015;
	mul.f32 	%f1018, %f34, %f1016;
	mul.f32 	%f1019, %f35, %f1017;
	sub.f32 	%f1293, %f1018, %f1019;
	mul.f32 	%f1020, %f35, %f1016;
	fma.rn.f32 	%f152, %f34, %f1017, %f1020;
	mul.f32 	%f153, %f31, %f28;
	fma.rn.f32 	%f1021, %f30, %f150, %f153;
	mul.f32 	%f154, %f32, %f31;
	mul.f32 	%f1022, %f30, %f154;
	mul.f32 	%f155, %f130, %f1022;
	mul.f32 	%f156, %f131, %f1022;
	fma.rn.f32 	%f1023, %f128, %f1021, %f155;
	fma.rn.f32 	%f1024, %f129, %f1021, %f156;
	mul.f32 	%f157, %f32, %f27;
	fma.rn.f32 	%f1025, %f132, %f157, %f1023;
	fma.rn.f32 	%f158, %f133, %f157, %f1024;
	mul.f32 	%f1294, %f1025, 0f3DA2F983;
	@%p114 bra 	$L__BB0_126;
	fma.rn.f32 	%f1026, %f271, %f150, %f154;
	mul.f32 	%f1027, %f135, %f1026;
	sub.f32 	%f1293, %f1293, %f1027;
	mul.f32 	%f1028, %f32, 0f40400000;
	mul.f32 	%f1029, %f1028, %f31;
	fma.rn.f32 	%f1030, %f273, %f150, %f1029;
	sub.f32 	%f1031, %f153, %f157;
	mul.f32 	%f1032, %f273, %f1031;
	fma.rn.f32 	%f1033, %f30, %f1030, %f1032;
	mul.f32 	%f1034, %f136, %f1033;
	sub.f32 	%f1294, %f1294, %f1034;
$L__BB0_126:
	setp.ne.s32 	%p115, %r3, %r4;
	mul.f32 	%f1035, %f134, %f1293;
	mul.f32 	%f1036, %f134, %f152;
	mul.f32 	%f1037, %f134, %f1294;
	mul.f32 	%f1038, %f158, 0f3DA2F983;
	mul.f32 	%f1039, %f134, %f1038;
	st.shared.v2.f32 	[%r5+512], {%f1035, %f1036};
	st.shared.v2.f32 	[%r6+512], {%f1037, %f1039};
	ld.global.f32 	%f164, [%rd1+8];
	mul.f32 	%f1040, %f124, %f164;
	mul.f32 	%f1041, %f125, %f164;
	mul.f32 	%f1042, %f137, %f33;
	mul.f32 	%f1043, %f138, %f33;
	sub.f32 	%f1044, %f1040, %f1042;
	sub.f32 	%f1045, %f1041, %f1043;
	mul.f32 	%f1046, %f34, %f1044;
	mul.f32 	%f1047, %f35, %f1045;
	sub.f32 	%f1295, %f1046, %f1047;
	mul.f32 	%f1048, %f35, %f1044;
	fma.rn.f32 	%f166, %f34, %f1045, %f1048;
	mul.f32 	%f167, %f31, %f29;
	fma.rn.f32 	%f1049, %f30, %f164, %f167;
	mul.f32 	%f168, %f33, %f31;
	mul.f32 	%f1050, %f30, %f168;
	mul.f32 	%f169, %f130, %f1050;
	mul.f32 	%f170, %f131, %f1050;
	fma.rn.f32 	%f1051, %f128, %f1049, %f169;
	fma.rn.f32 	%f1052, %f129, %f1049, %f170;
	mul.f32 	%f171, %f33, %f27;
	fma.rn.f32 	%f1053, %f132, %f171, %f1051;
	fma.rn.f32 	%f172, %f133, %f171, %f1052;
	mul.f32 	%f1296, %f1053, 0f3DA2F983;
	@%p115 bra 	$L__BB0_128;
	fma.rn.f32 	%f1054, %f271, %f164, %f168;
	mul.f32 	%f1055, %f135, %f1054;
	sub.f32 	%f1295, %f1295, %f1055;
	mul.f32 	%f1056, %f33, 0f40400000;
	mul.f32 	%f1057, %f1056, %f31;
	fma.rn.f32 	%f1058, %f273, %f164, %f1057;
	sub.f32 	%f1059, %f167, %f171;
	mul.f32 	%f1060, %f273, %f1059;
	fma.rn.f32 	%f1061, %f30, %f1058, %f1060;
	mul.f32 	%f1062, %f136, %f1061;
	sub.f32 	%f1296, %f1296, %f1062;
$L__BB0_128:
	setp.ne.s32 	%p116, %r3, %r4;
	mul.f32 	%f1063, %f134, %f1295;
	mul.f32 	%f1064, %f134, %f166;
	mul.f32 	%f1065, %f134, %f1296;
	mul.f32 	%f1066, %f172, 0f3DA2F983;
	mul.f32 	%f1067, %f134, %f1066;
	st.shared.v2.f32 	[%r5+1024], {%f1063, %f1064};
	st.shared.v2.f32 	[%r6+1024], {%f1065, %f1067};
	mul.f32 	%f178, %f126, %f32;
	mul.f32 	%f179, %f127, %f32;
	ld.global.f32 	%f180, [%rd1+12];
	mul.f32 	%f1068, %f124, %f180;
	mul.f32 	%f1069, %f125, %f180;
	mul.f32 	%f1070, %f178, %f31;
	mul.f32 	%f1071, %f179, %f31;
	sub.f32 	%f1072, %f1068, %f1070;
	sub.f32 	%f1073, %f1069, %f1071;
	mul.f32 	%f1074, %f34, %f1072;
	mul.f32 	%f1075, %f35, %f1073;
	sub.f32 	%f1297, %f1074, %f1075;
	mul.f32 	%f1076, %f35, %f1072;
	fma.rn.f32 	%f182, %f34, %f1073, %f1076;
	fma.rn.f32 	%f1077, %f30, %f180, %f157;
	fma.rn.f32 	%f1078, %f128, %f1077, %f155;
	fma.rn.f32 	%f1079, %f129, %f1077, %f156;
	fma.rn.f32 	%f1080, %f132, %f153, %f1078;
	fma.rn.f32 	%f183, %f133, %f153, %f1079;
	mul.f32 	%f1298, %f1080, 0f3DA2F983;
	@%p116 bra 	$L__BB0_130;
	fma.rn.f32 	%f1081, %f271, %f180, %f154;
	mul.f32 	%f1082, %f135, %f1081;
	sub.f32 	%f1297, %f1297, %f1082;
	mul.f32 	%f1083, %f31, 0f40400000;
	mul.f32 	%f1084, %f1083, %f32;
	fma.rn.f32 	%f1085, %f273, %f180, %f1084;
	sub.f32 	%f1086, %f157, %f153;
	mul.f32 	%f1087, %f273, %f1086;
	fma.rn.f32 	%f1088, %f30, %f1085, %f1087;
	mul.f32 	%f1089, %f136, %f1088;
	sub.f32 	%f1298, %f1298, %f1089;
$L__BB0_130:
	setp.ne.s32 	%p117, %r3, %r4;
	mul.f32 	%f1090, %f134, %f1297;
	mul.f32 	%f1091, %f134, %f182;
	mul.f32 	%f1092, %f134, %f1298;
	mul.f32 	%f1093, %f183, 0f3DA2F983;
	mul.f32 	%f1094, %f134, %f1093;
	st.shared.v2.f32 	[%r5+1536], {%f1090, %f1091};
	st.shared.v2.f32 	[%r6+1536], {%f1092, %f1094};
	ld.global.f32 	%f189, [%rd1+16];
	mul.f32 	%f1095, %f124, %f189;
	mul.f32 	%f1096, %f125, %f189;
	mul.f32 	%f1097, %f178, %f32;
	mul.f32 	%f1098, %f179, %f32;
	sub.f32 	%f1099, %f1095, %f1097;
	sub.f32 	%f1100, %f1096, %f1098;
	mul.f32 	%f1101, %f34, %f1099;
	mul.f32 	%f1102, %f35, %f1100;
	sub.f32 	%f1299, %f1101, %f1102;
	mul.f32 	%f1103, %f35, %f1099;
	fma.rn.f32 	%f191, %f34, %f1100, %f1103;
	mul.f32 	%f192, %f32, %f28;
	fma.rn.f32 	%f1104, %f30, %f189, %f192;
	mul.f32 	%f193, %f32, %f32;
	mul.f32 	%f1105, %f30, %f193;
	mul.f32 	%f1106, %f130, %f1105;
	mul.f32 	%f1107, %f131, %f1105;
	fma.rn.f32 	%f1108, %f128, %f1104, %f1106;
	fma.rn.f32 	%f1109, %f129, %f1104, %f1107;
	fma.rn.f32 	%f1110, %f132, %f192, %f1108;
	fma.rn.f32 	%f194, %f133, %f192, %f1109;
	mul.f32 	%f1300, %f1110, 0f3DA2F983;
	@%p117 bra 	$L__BB0_132;
	fma.rn.f32 	%f1111, %f271, %f189, %f193;
	mul.f32 	%f1112, %f135, %f1111;
	sub.f32 	%f1299, %f1299, %f1112;
	mul.f32 	%f1113, %f32, 0f40400000;
	mul.f32 	%f1114, %f1113, %f32;
	fma.rn.f32 	%f1115, %f273, %f189, %f1114;
	sub.f32 	%f1116, %f192, %f192;
	mul.f32 	%f1117, %f273, %f1116;
	fma.rn.f32 	%f1118, %f30, %f1115, %f1117;
	mul.f32 	%f1119, %f136, %f1118;
	sub.f32 	%f1300, %f1300, %f1119;
$L__BB0_132:
	setp.ne.s32 	%p118, %r3, %r4;
	mul.f32 	%f1120, %f134, %f1299;
	mul.f32 	%f1121, %f134, %f191;
	mul.f32 	%f1122, %f134, %f1300;
	mul.f32 	%f1123, %f194, 0f3DA2F983;
	mul.f32 	%f1124, %f134, %f1123;
	st.shared.v2.f32 	[%r5+2048], {%f1120, %f1121};
	st.shared.v2.f32 	[%r6+2048], {%f1122, %f1124};
	ld.global.f32 	%f200, [%rd1+20];
	mul.f32 	%f1125, %f124, %f200;
	mul.f32 	%f1126, %f125, %f200;
	mul.f32 	%f1127, %f178, %f33;
	mul.f32 	%f1128, %f179, %f33;
	sub.f32 	%f1129, %f1125, %f1127;
	sub.f32 	%f1130, %f1126, %f1128;
	mul.f32 	%f1131, %f34, %f1129;
	mul.f32 	%f1132, %f35, %f1130;
	sub.f32 	%f1301, %f1131, %f1132;
	mul.f32 	%f1133, %f35, %f1129;
	fma.rn.f32 	%f202, %f34, %f1130, %f1133;
	mul.f32 	%f203, %f32, %f29;
	fma.rn.f32 	%f1134, %f30, %f200, %f203;
	mul.f32 	%f204, %f33, %f32;
	mul.f32 	%f1135, %f30, %f204;
	mul.f32 	%f205, %f130, %f1135;
	mul.f32 	%f206, %f131, %f1135;
	fma.rn.f32 	%f1136, %f128, %f1134, %f205;
	fma.rn.f32 	%f1137, %f129, %f1134, %f206;
	mul.f32 	%f207, %f33, %f28;
	fma.rn.f32 	%f1138, %f132, %f207, %f1136;
	fma.rn.f32 	%f208, %f133, %f207, %f1137;
	mul.f32 	%f1302, %f1138, 0f3DA2F983;
	@%p118 bra 	$L__BB0_134;
	fma.rn.f32 	%f1139, %f271, %f200, %f204;
	mul.f32 	%f1140, %f135, %f1139;
	sub.f32 	%f1301, %f1301, %f1140;
	mul.f32 	%f1141, %f33, 0f40400000;
	mul.f32 	%f1142, %f1141, %f32;
	fma.rn.f32 	%f1143, %f273, %f200, %f1142;
	sub.f32 	%f1144, %f203, %f207;
	mul.f32 	%f1145, %f273, %f1144;
	fma.rn.f32 	%f1146, %f30, %f1143, %f1145;
	mul.f32 	%f1147, %f136, %f1146;
	sub.f32 	%f1302, %f1302, %f1147;
$L__BB0_134:
	setp.ne.s32 	%p119, %r3, %r4;
	mul.f32 	%f1148, %f134, %f1301;
	mul.f32 	%f1149, %f134, %f202;
	mul.f32 	%f1150, %f134, %f1302;
	mul.f32 	%f1151, %f208, 0f3DA2F983;
	mul.f32 	%f1152, %f134, %f1151;
	st.shared.v2.f32 	[%r5+2560], {%f1148, %f1149};
	st.shared.v2.f32 	[%r6+2560], {%f1150, %f1152};
	mul.f32 	%f214, %f126, %f33;
	mul.f32 	%f215, %f127, %f33;
	ld.global.f32 	%f216, [%rd1+24];
	mul.f32 	%f1153, %f124, %f216;
	mul.f32 	%f1154, %f125, %f216;
	mul.f32 	%f1155, %f214, %f31;
	mul.f32 	%f1156, %f215, %f31;
	sub.f32 	%f1157, %f1153, %f1155;
	sub.f32 	%f1158, %f1154, %f1156;
	mul.f32 	%f1159, %f34, %f1157;
	mul.f32 	%f1160, %f35, %f1158;
	sub.f32 	%f1303, %f1159, %f1160;
	mul.f32 	%f1161, %f35, %f1157;
	fma.rn.f32 	%f218, %f34, %f1158, %f1161;
	fma.rn.f32 	%f1162, %f30, %f216, %f171;
	fma.rn.f32 	%f1163, %f128, %f1162, %f169;
	fma.rn.f32 	%f1164, %f129, %f1162, %f170;
	fma.rn.f32 	%f1165, %f132, %f167, %f1163;
	fma.rn.f32 	%f219, %f133, %f167, %f1164;
	mul.f32 	%f1304, %f1165, 0f3DA2F983;
	@%p119 bra 	$L__BB0_136;
	fma.rn.f32 	%f1166, %f271, %f216, %f168;
	mul.f32 	%f1167, %f135, %f1166;
	sub.f32 	%f1303, %f1303, %f1167;
	mul.f32 	%f1168, %f31, 0f40400000;
	mul.f32 	%f1169, %f1168, %f33;
	fma.rn.f32 	%f1170, %f273, %f216, %f1169;
	sub.f32 	%f1171, %f171, %f167;
	mul.f32 	%f1172, %f273, %f1171;
	fma.rn.f32 	%f1173, %f30, %f1170, %f1172;
	mul.f32 	%f1174, %f136, %f1173;
	sub.f32 	%f1304, %f1304, %f1174;
$L__BB0_136:
	setp.ne.s32 	%p120, %r3, %r4;
	mul.f32 	%f1175, %f134, %f1303;
	mul.f32 	%f1176, %f134, %f218;
	mul.f32 	%f1177, %f134, %f1304;
	mul.f32 	%f1178, %f219, 0f3DA2F983;
	mul.f32 	%f1179, %f134, %f1178;
	st.shared.v2.f32 	[%r5+3072], {%f1175, %f1176};
	st.shared.v2.f32 	[%r6+3072], {%f1177, %f1179};
	ld.global.f32 	%f225, [%rd1+28];
	mul.f32 	%f1180, %f124, %f225;
	mul.f32 	%f1181, %f125, %f225;
	mul.f32 	%f1182, %f214, %f32;
	mul.f32 	%f1183, %f215, %f32;
	sub.f32 	%f1184, %f1180, %f1182;
	sub.f32 	%f1185, %f1181, %f1183;
	mul.f32 	%f1186, %f34, %f1184;
	mul.f32 	%f1187, %f35, %f1185;
	sub.f32 	%f1305, %f1186, %f1187;
	mul.f32 	%f1188, %f35, %f1184;
	fma.rn.f32 	%f227, %f34, %f1185, %f1188;
	fma.rn.f32 	%f1189, %f30, %f225, %f207;
	fma.rn.f32 	%f1190, %f128, %f1189, %f205;
	fma.rn.f32 	%f1191, %f129, %f1189, %f206;
	fma.rn.f32 	%f1192, %f132, %f203, %f1190;
	fma.rn.f32 	%f228, %f133, %f203, %f1191;
	mul.f32 	%f1306, %f1192, 0f3DA2F983;
	@%p120 bra 	$L__BB0_138;
	fma.rn.f32 	%f1193, %f271, %f225, %f204;
	mul.f32 	%f1194, %f135, %f1193;
	sub.f32 	%f1305, %f1305, %f1194;
	mul.f32 	%f1195, %f32, 0f40400000;
	mul.f32 	%f1196, %f1195, %f33;
	fma.rn.f32 	%f1197, %f273, %f225, %f1196;
	sub.f32 	%f1198, %f207, %f203;
	mul.f32 	%f1199, %f273, %f1198;
	fma.rn.f32 	%f1200, %f30, %f1197, %f1199;
	mul.f32 	%f1201, %f136, %f1200;
	sub.f32 	%f1306, %f1306, %f1201;
$L__BB0_138:
	setp.ne.s32 	%p121, %r3, %r4;
	mul.f32 	%f1202, %f134, %f1305;
	mul.f32 	%f1203, %f134, %f227;
	mul.f32 	%f1204, %f134, %f1306;
	mul.f32 	%f1205, %f228, 0f3DA2F983;
	mul.f32 	%f1206, %f134, %f1205;
	st.shared.v2.f32 	[%r5+3584], {%f1202, %f1203};
	st.shared.v2.f32 	[%r6+3584], {%f1204, %f1206};
	ld.global.f32 	%f234, [%rd1+32];
	mul.f32 	%f1207, %f124, %f234;
	mul.f32 	%f1208, %f125, %f234;
	mul.f32 	%f1209, %f214, %f33;
	mul.f32 	%f1210, %f215, %f33;
	sub.f32 	%f1211, %f1207, %f1209;
	sub.f32 	%f1212, %f1208, %f1210;
	mul.f32 	%f1213, %f34, %f1211;
	mul.f32 	%f1214, %f35, %f1212;
	sub.f32 	%f1307, %f1213, %f1214;
	mul.f32 	%f1215, %f35, %f1211;
	fma.rn.f32 	%f236, %f34, %f1212, %f1215;
	mul.f32 	%f237, %f33, %f29;
	fma.rn.f32 	%f1216, %f30, %f234, %f237;
	mul.f32 	%f238, %f33, %f33;
	mul.f32 	%f1217, %f30, %f238;
	mul.f32 	%f1218, %f130, %f1217;
	mul.f32 	%f1219, %f131, %f1217;
	fma.rn.f32 	%f1220, %f128, %f1216, %f1218;
	fma.rn.f32 	%f1221, %f129, %f1216, %f1219;
	fma.rn.f32 	%f1222, %f132, %f237, %f1220;
	fma.rn.f32 	%f239, %f133, %f237, %f1221;
	mul.f32 	%f1308, %f1222, 0f3DA2F983;
	@%p121 bra 	$L__BB0_140;
	fma.rn.f32 	%f1223, %f271, %f234, %f238;
	mul.f32 	%f1224, %f135, %f1223;
	sub.f32 	%f1307, %f1307, %f1224;
	mul.f32 	%f1225, %f33, 0f40400000;
	mul.f32 	%f1226, %f1225, %f33;
	fma.rn.f32 	%f1227, %f273, %f234, %f1226;
	sub.f32 	%f1228, %f237, %f237;
	mul.f32 	%f1229, %f273, %f1228;
	fma.rn.f32 	%f1230, %f30, %f1227, %f1229;
	mul.f32 	%f1231, %f136, %f1230;
	sub.f32 	%f1308, %f1308, %f1231;
$L__BB0_140:
	mul.f32 	%f1232, %f134, %f1307;
	mul.f32 	%f1233, %f134, %f236;
	mul.f32 	%f1234, %f134, %f1308;
	mul.f32 	%f1235, %f239, 0f3DA2F983;
	mul.f32 	%f1236, %f134, %f1235;
	st.shared.v2.f32 	[%r5+4096], {%f1232, %f1233};
	st.shared.v2.f32 	[%r6+4096], {%f1234, %f1236};
	bar.sync 	0;
	max.u32 	%r489, %r2, %r1;
	setp.gt.u32 	%p122, %r489, 2;
	@%p122 bra 	$L__BB0_154;
	mad.lo.s32 	%r490, %r4, 3, %r2;
	mad.lo.s32 	%r491, %r3, 3, %r1;
	mad.lo.s32 	%r167, %r490, %r183, %r491;
	mul.lo.s32 	%r168, %r182, %r182;
	setp.eq.s32 	%p123, %r182, 0;
	mov.f32 	%f1315, 0f00000000;
	mov.f32 	%f1316, %f1315;
	@%p123 bra 	$L__BB0_147;
	mov.u32 	%r492, _ZZ15ghmatecd_kernelE6zgelem;
	mad.lo.s32 	%r493, %r2, 1536, %r492;
	shl.b32 	%r494, %r1, 9;
	add.s32 	%r169, %r493, %r494;
	and.b32  	%r495, %r168, 1;
	setp.eq.b32 	%p124, %r495, 1;
	not.pred 	%p125, %p124;
	mov.f32 	%f1316, 0f00000000;
	mov.u32 	%r555, %r169;
	mov.f32 	%f1315, %f1316;
	@%p125 bra 	$L__BB0_144;
	add.s32 	%r555, %r169, 8;
	ld.shared.v2.f32 	{%f1240, %f1241}, [%r169];
	add.f32 	%f1316, %f1241, 0f00000000;
	add.f32 	%f1315, %f1240, 0f00000000;
$L__BB0_144:
	add.s32 	%r496, %r168, -1;
	and.b32  	%r497, %r496, 536870911;
	setp.lt.u32 	%p126, %r497, 3;
	@%p126 bra 	$L__BB0_147;
	shl.b32 	%r498, %r168, 3;
	add.s32 	%r172, %r169, %r498;
$L__BB0_146:
	ld.shared.v2.f32 	{%f1242, %f1243}, [%r555];
	add.f32 	%f1244, %f1315, %f1242;
	add.f32 	%f1245, %f1316, %f1243;
	ld.shared.v2.f32 	{%f1246, %f1247}, [%r555+8];
	add.f32 	%f1248, %f1244, %f1246;
	add.f32 	%f1249, %f1245, %f1247;
	ld.shared.v2.f32 	{%f1250, %f1251}, [%r555+16];
	add.f32 	%f1252, %f1248, %f1250;
	add.f32 	%f1253, %f1249, %f1251;
	ld.shared.v2.f32 	{%f1254, %f1255}, [%r555+24];
	add.f32 	%f1315, %f1252, %f1254;
	add.f32 	%f1316, %f1253, %f1255;
	add.s32 	%r555, %r555, 32;
	setp.ne.s32 	%p127, %r555, %r172;
	@%p127 bra 	$L__BB0_146;
$L__BB0_147:
	setp.eq.s32 	%p128, %r182, 0;
	cvta.to.global.u64 	%rd228, %rd98;
	mul.wide.s32 	%rd229, %r167, 8;
	add.s64 	%rd230, %rd228, %rd229;
	st.global.v2.f32 	[%rd230], {%f1315, %f1316};
	mov.u32 	%r499, _ZZ15ghmatecd_kernelE6zhelem;
	mad.lo.s32 	%r500, %r2, 1536, %r499;
	shl.b32 	%r501, %r1, 9;
	add.s32 	%r175, %r500, %r501;
	mov.f32 	%f1323, 0f00000000;
	mov.f32 	%f1324, %f1323;
	@%p128 bra 	$L__BB0_153;
	add.s32 	%r176, %r168, 536870911;
	and.b32  	%r502, %r168, 1;
	setp.eq.b32 	%p129, %r502, 1;
	not.pred 	%p130, %p129;
	mov.f32 	%f1324, 0f00000000;
	mov.u32 	%r557, %r175;
	mov.f32 	%f1323, %f1324;
	@%p130 bra 	$L__BB0_150;
	add.s32 	%r557, %r175, 8;
	ld.shared.v2.f32 	{%f1259, %f1260}, [%r175];
	add.f32 	%f1324, %f1260, 0f00000000;
	add.f32 	%f1323, %f1259, 0f00000000;
$L__BB0_150:
	and.b32  	%r503, %r176, 536870911;
	setp.lt.u32 	%p131, %r503, 3;
	@%p131 bra 	$L__BB0_153;
	shl.b32 	%r504, %r168, 3;
	add.s32 	%r179, %r175, %r504;
$L__BB0_152:
	ld.shared.v2.f32 	{%f1261, %f1262}, [%r557];
	add.f32 	%f1263, %f1323, %f1261;
	add.f32 	%f1264, %f1324, %f1262;
	ld.shared.v2.f32 	{%f1265, %f1266}, [%r557+8];
	add.f32 	%f1267, %f1263, %f1265;
	add.f32 	%f1268, %f1264, %f1266;
	ld.shared.v2.f32 	{%f1269, %f1270}, [%r557+16];
	add.f32 	%f1271, %f1267, %f1269;
	add.f32 	%f1272, %f1268, %f1270;
	ld.shared.v2.f32 	{%f1273, %f1274}, [%r557+24];
	add.f32 	%f1323, %f1271, %f1273;
	add.f32 	%f1324, %f1272, %f1274;
	add.s32 	%r557, %r557, 32;
	setp.ne.s32 	%p132, %r557, %r179;
	@%p132 bra 	$L__BB0_152;
$L__BB0_153:
	ld.param.u64 	%rd235, [ghmatecd_kernel_param_7];
	cvta.to.global.u64 	%rd231, %rd235;
	add.s64 	%rd233, %rd231, %rd229;
	st.global.v2.f32 	[%rd233], {%f1323, %f1324};
$L__BB0_154:
	ret;

}
	// .globl	_ZN3cub18CUB_300001_SM_10006detail11EmptyKernelIvEEvv
.visible .entry _ZN3cub18CUB_300001_SM_10006detail11EmptyKernelIvEEvv()
{


	ret;

}


// ===== COMPILED SASS (sm_100) =====

	.target	sm_100

	.elftype	@"ET_EXEC"


//--------------------- .note.nv.tkinfo           --------------------------
	.section	.note.nv.tkinfo,"",@"SHT_NOTE"
	.sectionflags	@"SHF_NOTE_NV_TKINFO"
	.tkinfo
        /*0018*/ 	.word	0x00000002
        /*0030*/ 	.string	""
        /*0030*/ 	.string	"ptxas"
        /*0030*/ 	.string	"Cuda compilation tools, release 13.0, V13.0.88"
        /*0030*/ 	.string	"Build cuda_13.0.r13.0/compiler.36424714_0"
        /*0030*/ 	.string	"-arch sm_100 -m 64 "



//--------------------- .note.nv.cuinfo           --------------------------
	.section	.note.nv.cuinfo,"",@"SHT_NOTE"
	.sectionflags	@"SHF_NOTE_NV_CUINFO"
        /*0018*/ 	.short	0x0002
        /*001a*/ 	.short	0x0064
        /*001c*/ 	.short	0x0082
	.zero		2


//--------------------- .nv.info                  --------------------------
	.section	.nv.info,"",@"SHT_CUDA_INFO"
	.align	4


	//----- nvinfo : EIATTR_REGCOUNT
	.align		4
        /*0000*/ 	.byte	0x04, 0x2f
        /*0002*/ 	.short	(.L_47 - .L_46)
	.align		4
.L_46:
        /*0004*/ 	.word	index@(ghmatecd_kernel)
        /*0008*/ 	.word	0x00000053


	//----- nvinfo : EIATTR_FRAME_SIZE
	.align		4
.L_47:
        /*000c*/ 	.byte	0x04, 0x11
        /*000e*/ 	.short	(.L_49 - .L_48)
	.align		4
.L_48:
        /*0010*/ 	.word	index@($__internal_2_$__cuda_sm3x_div_rn_noftz_f32_slowpath)
        /*0014*/ 	.word	0x00000020


	//----- nvinfo : EIATTR_FRAME_SIZE
	.align		4
.L_49:
        /*0018*/ 	.byte	0x04, 0x11
        /*001a*/ 	.short	(.L_51 - .L_50)
	.align		4
.L_50:
        /*001c*/ 	.word	index@($__internal_1_$__cuda_sm20_sqrt_rn_f32_slowpath)
        /*0020*/ 	.word	0x00000020


	//----- nvinfo : EIATTR_FRAME_SIZE
	.align		4
.L_51:
        /*0024*/ 	.byte	0x04, 0x11
        /*0026*/ 	.short	(.L_53 - .L_52)
	.align		4
.L_52:
        /*0028*/ 	.word	index@($__internal_0_$__cuda_sm20_rcp_rn_f32_slowpath)
        /*002c*/ 	.word	0x00000020


	//----- nvinfo : EIATTR_FRAME_SIZE
	.align		4
.L_53:
        /*0030*/ 	.byte	0x04, 0x11
        /*0032*/ 	.short	(.L_55 - .L_54)
	.align		4
.L_54:
        /*0034*/ 	.word	index@(ghmatecd_kernel)
        /*0038*/ 	.word	0x00000020


	//----- nvinfo : EIATTR_REGCOUNT
	.align		4
.L_55:
        /*003c*/ 	.byte	0x04, 0x2f
        /*003e*/ 	.short	(.L_57 - .L_56)
	.align		4
.L_56:
        /*0040*/ 	.word	index@(_ZN3cub18CUB_300001_SM_10006detail11EmptyKernelIvEEvv)
        /*0044*/ 	.word	0x00000004


	//----- nvinfo : EIATTR_FRAME_SIZE
	.align		4
.L_57:
        /*0048*/ 	.byte	0x04, 0x11
        /*004a*/ 	.short	(.L_59 - .L_58)
	.align		4
.L_58:
        /*004c*/ 	.word	index@(_ZN3cub18CUB_300001_SM_10006detail11EmptyKernelIvEEvv)
        /*0050*/ 	.word	0x00000000


	//----- nvinfo : EIATTR_MIN_STACK_SIZE
	.align		4
.L_59:
        /*0054*/ 	.byte	0x04, 0x12
        /*0056*/ 	.short	(.L_61 - .L_60)
	.align		4
.L_60:
        /*0058*/ 	.word	index@(_ZN3cub18CUB_300001_SM_10006detail11EmptyKernelIvEEvv)
        /*005c*/ 	.word	0x00000000


	//----- nvinfo : EIATTR_MIN_STACK_SIZE
	.align		4
.L_61:
        /*0060*/ 	.byte	0x04, 0x12
        /*0062*/ 	.short	(.L_63 - .L_62)
	.align		4
.L_62:
        /*0064*/ 	.word	index@(ghmatecd_kernel)
        /*0068*/ 	.word	0x00000020
.L_63:


//--------------------- .nv.compat                --------------------------
	.section	.nv.compat,"",@"SHT_CUDA_COMPAT_INFO"
	.align	4
        /*0000*/ 	.byte	0x02, 0x09, 0x00, 0x00, 0x02, 0x02, 0x01, 0x00, 0x02, 0x05, 0x05, 0x00, 0x03, 0x07, 0x01, 0x01
        /*0010*/ 	.byte	0x02, 0x03, 0x00, 0x00, 0x02, 0x06, 0x01, 0x00, 0x04, 0x0b, 0x08, 0x00, 0x01, 0x00, 0x00, 0x00
        /*0020*/ 	.byte	0x00, 0x00, 0x00, 0x00


//--------------------- .nv.info._ZN3cub18CUB_300001_SM_10006detail11EmptyKernelIvEEvv --------------------------
	.section	.nv.info._ZN3cub18CUB_300001_SM_10006detail11EmptyKernelIvEEvv,"",@"SHT_CUDA_INFO"
	.sectionflags	@""
	.align	4


	//----- nvinfo : EIATTR_CUDA_API_VERSION
	.align		4
        /*0000*/ 	.byte	0x04, 0x37
        /*0002*/ 	.short	(.L_65 - .L_64)
.L_64:
        /*0004*/ 	.word	0x00000082


	//----- nvinfo : EIATTR_SPARSE_MMA_MASK
	.align		4
.L_65:
        /*0008*/ 	.byte	0x03, 0x50
        /*000a*/ 	.short	0x0000


	//----- nvinfo : EIATTR_MAXREG_COUNT
	.align		4
        /*000c*/ 	.byte	0x03, 0x1b
        /*000e*/ 	.short	0x00ff


	//----- nvinfo : EIATTR_MERCURY_ISA_VERSION
	.align		4
        /*0010*/ 	.byte	0x03, 0x5f
        /*0012*/ 	.short	0x0101


	//----- nvinfo : EIATTR_VRC_CTA_INIT_COUNT
	.align		4
        /*0014*/ 	.byte	0x02, 0x4a
	.zero		1
	.zero		1


	//----- nvinfo : EIATTR_EXIT_INSTR_OFFSETS
	.align		4
        /*0018*/ 	.byte	0x04, 0x1c
        /*001a*/ 	.short	(.L_67 - .L_66)


	//   ....[0]....
.L_66:
        /*001c*/ 	.word	0x00000010


	//----- nvinfo : EIATTR_SW_WAR
	.align		4
.L_67:
        /*0020*/ 	.byte	0x04, 0x36
        /*0022*/ 	.short	(.L_69 - .L_68)
.L_68:
        /*0024*/ 	.word	0x00000008
.L_69:


//--------------------- .nv.info.ghmatecd_kernel  --------------------------
	.section	.nv.info.ghmatecd_kernel,"",@"SHT_CUDA_INFO"
	.sectionflags	@""
	.align	4


	//----- nvinfo : EIATTR_CUDA_API_VERSION
	.align		4
        /*0000*/ 	.byte	0x04, 0x37
        /*0002*/ 	.short	(.L_71 - .L_70)
.L_70:
        /*0004*/ 	.word	0x00000082


	//----- nvinfo : EIATTR_KPARAM_INFO
	.align		4
.L_71:
        /*0008*/ 	.byte	0x04, 0x17
        /*000a*/ 	.short	(.L_73 - .L_72)
.L_72:
        /*000c*/ 	.word	0x00000000
        /*0010*/ 	.short	0x001a
        /*0012*/ 	.short	0x00b0
        /*0014*/ 	.byte	0x00, 0xf5, 0x21, 0x00


	//----- nvinfo : EIATTR_KPARAM_INFO
	.align		4
.L_73:
        /*0018*/ 	.byte	0x04, 0x17
        /*001a*/ 	.short	(.L_75 - .L_74)
.L_74:
        /*001c*/ 	.word	0x00000000
        /*0020*/ 	.short	0x0019
        /*0022*/ 	.short	0x00a8
        /*0024*/ 	.byte	0x00, 0xf0, 0x11, 0x00


	//----- nvinfo : EIATTR_KPARAM_INFO
	.align		4
.L_75:
        /*0028*/ 	.byte	0x04, 0x17
        /*002a*/ 	.short	(.L_77 - .L_76)
.L_76:
        /*002c*/ 	.word	0x00000000
        /*0030*/ 	.short	0x0018
        /*0032*/ 	.short	0x00a4
        /*0034*/ 	.byte	0x00, 0xf0, 0x11, 0x00


	//----- nvinfo : EIATTR_KPARAM_INFO
	.align		4
.L_77:
        /*0038*/ 	.byte	0x04, 0x17
        /*003a*/ 	.short	(.L_79 - .L_78)
.L_78:
        /*003c*/ 	.word	0x00000000
        /*0040*/ 	.short	0x0017
        /*0042*/ 	.short	0x00a0
        /*0044*/ 	.byte	0x00, 0xf0, 0x11, 0x00


	//----- nvinfo : EIATTR_KPARAM_INFO
	.align		4
.L_79:
        /*0048*/ 	.byte	0x04, 0x17
        /*004a*/ 	.short	(.L_81 - .L_80)
.L_80:
        /*004c*/ 	.word	0x00000000
        /*0050*/ 	.short	0x0016
        /*0052*/ 	.short	0x009c
        /*0054*/ 	.byte	0x00, 0xf0, 0x11, 0x00


	//----- nvinfo : EIATTR_KPARAM_INFO
	.align		4
.L_81:
        /*0058*/ 	.byte	0x04, 0x17
        /*005a*/ 	.short	(.L_83 - .L_82)
.L_82:
        /*005c*/ 	.word	0x00000000
        /*0060*/ 	.short	0x0015
        /*0062*/ 	.short	0x0098
        /*0064*/ 	.byte	0x00, 0xf0, 0x11, 0x00


	//----- nvinfo : EIATTR_KPARAM_INFO
	.align		4
.L_83:
        /*0068*/ 	.byte	0x04, 0x17
        /*006a*/ 	.short	(.L_85 - .L_84)
.L_84:
        /*006c*/ 	.word	0x00000000
        /*0070*/ 	.short	0x0014
        /*0072*/ 	.short	0x0094
        /*0074*/ 	.byte	0x00, 0xf0, 0x11, 0x00


	//----- nvinfo : EIATTR_KPARAM_INFO
	.align		4
.L_85:
        /*0078*/ 	.byte	0x04, 0x17
        /*007a*/ 	.short	(.L_87 - .L_86)
.L_86:
        /*007c*/ 	.word	0x00000000
        /*0080*/ 	.short	0x0013
        /*0082*/ 	.short	0x0090
        /*0084*/ 	.byte	0x00, 0xf0, 0x11, 0x00


	//----- nvinfo : EIATTR_KPARAM_INFO
	.align		4
.L_87:
        /*0088*/ 	.byte	0x04, 0x17
        /*008a*/ 	.short	(.L_89 - .L_88)
.L_88:
        /*008c*/ 	.word	0x00000000
        /*0090*/ 	.short	0x0012
        /*0092*/ 	.short	0x008c
        /*0094*/ 	.byte	0x00, 0xf0, 0x11, 0x00


	//----- nvinfo : EIATTR_KPARAM_INFO
	.align		4
.L_89:
        /*0098*/ 	.byte	0x04, 0x17
        /*009a*/ 	.short	(.L_91 - .L_90)
.L_90:
        /*009c*/ 	.word	0x00000000
        /*00a0*/ 	.short	0x0011
        /*00a2*/ 	.short	0x0088
        /*00a4*/ 	.byte	0x00, 0xf0, 0x11, 0x00


	//----- nvinfo : EIATTR_KPARAM_INFO
	.align		4
.L_91:
        /*00a8*/ 	.byte	0x04, 0x17
        /*00aa*/ 	.short	(.L_93 - .L_92)
.L_92:
        /*00ac*/ 	.word	0x00000000
        /*00b0*/ 	.short	0x0010
        /*00b2*/ 	.short	0x0080
        /*00b4*/ 	.byte	0x00, 0xf5, 0x21, 0x00


	//----- nvinfo : EIATTR_KPARAM_INFO
	.align		4
.L_93:
        /*00b8*/ 	.byte	0x04, 0x17
        /*00ba*/ 	.short	(.L_95 - .L_94)
.L_94:
        /*00bc*/ 	.word	0x00000000
        /*00c0*/ 	.short	0x000f
        /*00c2*/ 	.short	0x0078
        /*00c4*/ 	.byte	0x00, 0xf5, 0x21, 0x00


	//----- nvinfo : EIATTR_KPARAM_INFO
	.align		4
.L_95:
        /*00c8*/ 	.byte	0x04, 0x17
        /*00ca*/ 	.short	(.L_97 - .L_96)
.L_96:
        /*00cc*/ 	.word	0x00000000
        /*00d0*/ 	.short	0x000e
        /*00d2*/ 	.short	0x0070
        /*00d4*/ 	.byte	0x00, 0xf0, 0x11, 0x00


	//----- nvinfo : EIATTR_KPARAM_INFO
	.align		4
.L_97:
        /*00d8*/ 	.byte	0x04, 0x17
        /*00da*/ 	.short	(.L_99 - .L_98)
.L_98:
        /*00dc*/ 	.word	0x00000000
        /*00e0*/ 	.short	0x000d
        /*00e2*/ 	.short	0x0068
        /*00e4*/ 	.byte	0x00, 0xf5, 0x21, 0x00


	//----- nvinfo : EIATTR_KPARAM_INFO
	.align		4
.L_99:
        /*00e8*/ 	.byte	0x04, 0x17
        /*00ea*/ 	.short	(.L_101 - .L_100)
.L_100:
        /*00ec*/ 	.word	0x00000000
        /*00f0*/ 	.short	0x000c
        /*00f2*/ 	.short	0x0060
        /*00f4*/ 	.byte	0x00, 0xf0, 0x21, 0x00


	//----- nvinfo : EIATTR_KPARAM_INFO
	.align		4
.L_101:
        /*00f8*/ 	.byte	0x04, 0x17
        /*00fa*/ 	.short	(.L_103 - .L_102)
.L_102:
        /*00fc*/ 	.word	0x00000000
        /*0100*/ 	.short	0x000b
        /*0102*/ 	.short	0x0058
        /*0104*/ 	.byte	0x00, 0xf0, 0x21, 0x00


	//----- nvinfo : EIATTR_KPARAM_INFO
	.align		4
.L_103:
        /*0108*/ 	.byte	0x04, 0x17
        /*010a*/ 	.short	(.L_105 - .L_104)
.L_104:
        /*010c*/ 	.word	0x00000000
        /*0110*/ 	.short	0x000a
        /*0112*/ 	.short	0x0050
        /*0114*/ 	.byte	0x00, 0xf0, 0x21, 0x00


	//----- nvinfo : EIATTR_KPARAM_INFO
	.align		4
.L_105:
        /*0118*/ 	.byte	0x04, 0x17
        /*011a*/ 	.short	(.L_107 - .L_106)
.L_106:
        /*011c*/ 	.word	0x00000000
        /*0120*/ 	.short	0x0009
        /*0122*/ 	.short	0x0048
        /*0124*/ 	.byte	0x00, 0xf5, 0x21, 0x00


	//----- nvinfo : EIATTR_KPARAM_INFO
	.align		4
.L_107:
        /*0128*/ 	.byte	0x04, 0x17
        /*012a*/ 	.short	(.L_109 - .L_108)
.L_108:
        /*012c*/ 	.word	0x00000000
        /*0130*/ 	.short	0x0008
        /*0132*/ 	.short	0x0040
        /*0134*/ 	.byte	0x00, 0xf5, 0x21, 0x00


	//----- nvinfo : EIATTR_KPARAM_INFO
	.align		4
.L_109:
        /*0138*/ 	.byte	0x04, 0x17
        /*013a*/ 	.short	(.L_111 - .L_110)
.L_110:
        /*013c*/ 	.word	0x00000000
        /*0140*/ 	.short	0x0007
        /*0142*/ 	.short	0x0038
        /*0144*/ 	.byte	0x00, 0xf5, 0x21, 0x00


	//----- nvinfo : EIATTR_KPARAM_INFO
	.align		4
.L_111:
        /*0148*/ 	.byte	0x04, 0x17
        /*014a*/ 	.short	(.L_113 - .L_112)
.L_112:
        /*014c*/ 	.word	0x00000000
        /*0150*/ 	.short	0x0006
        /*0152*/ 	.short	0x0030
        /*0154*/ 	.byte	0x00, 0xf5, 0x21, 0x00


	//----- nvinfo : EIATTR_KPARAM_INFO
	.align		4
.L_113:
        /*0158*/ 	.byte	0x04, 0x17
        /*015a*/ 	.short	(.L_115 - .L_114)
.L_114:
        /*015c*/ 	.word	0x00000000
        /*0160*/ 	.short	0x0005
        /*0162*/ 	.short	0x0028
        /*0164*/ 	.byte	0x00, 0xf5, 0x21, 0x00


	//----- nvinfo : EIATTR_KPARAM_INFO
	.align		4
.L_115:
        /*0168*/ 	.byte	0x04, 0x17
        /*016a*/ 	.short	(.L_117 - .L_116)
.L_116:
        /*016c*/ 	.word	0x00000000
        /*0170*/ 	.short	0x0004
        /*0172*/ 	.short	0x0020
        /*0174*/ 	.byte	0x00, 0xf5, 0x21, 0x00


	//----- nvinfo : EIATTR_KPARAM_INFO
	.align		4
.L_117:
        /*0178*/ 	.byte	0x04, 0x17
        /*017a*/ 	.short	(.L_119 - .L_118)
.L_118:
        /*017c*/ 	.word	0x00000000
        /*0180*/ 	.short	0x0003
        /*0182*/ 	.short	0x0018
        /*0184*/ 	.byte	0x00, 0xf5, 0x21, 0x00


	//----- nvinfo : EIATTR_KPARAM_INFO
	.align		4
.L_119:
        /*0188*/ 	.byte	0x04, 0x17
        /*018a*/ 	.short	(.L_121 - .L_120)
.L_120:
        /*018c*/ 	.word	0x00000000
        /*0190*/ 	.short	0x0002
        /*0192*/ 	.short	0x0010
        /*0194*/ 	.byte	0x00, 0xf5, 0x21, 0x00


	//----- nvinfo : EIATTR_KPARAM_INFO
	.align		4
.L_121:
        /*0198*/ 	.byte	0x04, 0x17
        /*019a*/ 	.short	(.L_123 - .L_122)
.L_122:
        /*019c*/ 	.word	0x00000000
        /*01a0*/ 	.short	0x0001
        /*01a2*/ 	.short	0x0008
        /*01a4*/ 	.byte	0x00, 0xf5, 0x21, 0x00


	//----- nvinfo : EIATTR_KPARAM_INFO
	.align		4
.L_123:
        /*01a8*/ 	.byte	0x04, 0x17
        /*01aa*/ 	.short	(.L_125 - .L_124)
.L_124:
        /*01ac*/ 	.word	0x00000000
        /*01b0*/ 	.short	0x0000
        /*01b2*/ 	.short	0x0000
        /*01b4*/ 	.byte	0x00, 0xf5, 0x21, 0x00


	//----- nvinfo : EIATTR_SPARSE_MMA_MASK
	.align		4
.L_125:
        /*01b8*/ 	.byte	0x03, 0x50
        /*01ba*/ 	.short	0x0000


	//----- nvinfo : EIATTR_MAXREG_COUNT
	.align		4
        /*01bc*/ 	.byte	0x03, 0x1b
        /*01be*/ 	.short	0x00ff


	//----- nvinfo : EIATTR_NUM_BARRIERS
	.align		4
        /*01c0*/ 	.byte	0x02, 0x4c
        /*01c2*/ 	.byte	0x01
	.zero		1


	//----- nvinfo : EIATTR_MERCURY_ISA_VERSION
	.align		4
        /*01c4*/ 	.byte	0x03, 0x5f
        /*01c6*/ 	.short	0x0101


	//----- nvinfo : EIATTR_UNUSED_LOAD_BYTE_OFFSET
	.align		4
        /*01c8*/ 	.byte	0x04, 0x44
        /*01ca*/ 	.short	(.L_127 - .L_126)


	//   ....[0]....
.L_126:
        /*01cc*/ 	.word	0x00000c90
        /*01d0*/ 	.word	0x00000fff


	//----- nvinfo : EIATTR_VRC_CTA_INIT_COUNT
	.align		4
.L_127:
        /*01d4*/ 	.byte	0x02, 0x4a
	.zero		1
	.zero		1


	//----- nvinfo : EIATTR_EXIT_INSTR_OFFSETS
	.align		4
        /*01d8*/ 	.byte	0x04, 0x1c
        /*01da*/ 	.short	(.L_129 - .L_128)


	//   ....[0]....
.L_128:
        /*01dc*/ 	.word	0x000009a0


	//   ....[1]....
        /*01e0*/ 	.word	0x0000a070


	//   ....[2]....
        /*01e4*/ 	.word	0x0000b230


	//----- nvinfo : EIATTR_CRS_STACK_SIZE
	.align		4
.L_129:
        /*01e8*/ 	.byte	0x04, 0x1e
        /*01ea*/ 	.short	(.L_131 - .L_130)
.L_130:
        /*01ec*/ 	.word	0x00000000


	//----- nvinfo : EIATTR_CBANK_PARAM_SIZE
	.align		4
.L_131:
        /*01f0*/ 	.byte	0x03, 0x19
        /*01f2*/ 	.short	0x00b8


	//----- nvinfo : EIATTR_PARAM_CBANK
	.align		4
        /*01f4*/ 	.byte	0x04, 0x0a
        /*01f6*/ 	.short	(.L_133 - .L_132)
	.align		4
.L_132:
        /*01f8*/ 	.word	index@(.nv.constant0.ghmatecd_kernel)
        /*01fc*/ 	.short	0x0380
        /*01fe*/ 	.short	0x00b8


	//----- nvinfo : EIATTR_SW_WAR
	.align		4
.L_133:
        /*0200*/ 	.byte	0x04, 0x36
        /*0202*/ 	.short	(.L_135 - .L_134)
.L_134:
        /*0204*/ 	.word	0x00000008
.L_135:


//--------------------- .nv.callgraph             --------------------------
	.section	.nv.callgraph,"",@"SHT_CUDA_CALLGRAPH"
	.align	4
	.sectionentsize	8
	.align		4
        /*0000*/ 	.word	0x00000000
	.align		4
        /*0004*/ 	.word	0xffffffff
	.align		4
        /*0008*/ 	.word	0x00000000
	.align		4
        /*000c*/ 	.word	0xfffffffe
	.align		4
        /*0010*/ 	.word	0x00000000
	.align		4
        /*0014*/ 	.word	0xfffffffd
	.align		4
        /*0018*/ 	.word	0x00000000
	.align		4
        /*001c*/ 	.word	0xfffffffc


//--------------------- .nv.constant4             --------------------------
	.section	.nv.constant4,"a",@progbits
	.align	8
	.align		8
.nv.constant4:
        /*0000*/ 	.dword	_ZN34_INTERNAL_86f641c0_4_k_cu_7aaf08d24cuda3std3__45__cpo5beginE
	.align		8
        /*0008*/ 	.dword	_ZN34_INTERNAL_86f641c0_4_k_cu_7aaf08d24cuda3std3__45__cpo3endE
	.align		8
        /*0010*/ 	.dword	_ZN34_INTERNAL_86f641c0_4_k_cu_7aaf08d24cuda3std3__45__cpo6cbeginE
	.align		8
        /*0018*/ 	.dword	_ZN34_INTERNAL_86f641c0_4_k_cu_7aaf08d24cuda3std3__45__cpo4cendE
	.align		8
        /*0020*/ 	.dword	_ZN34_INTERNAL_86f641c0_4_k_cu_7aaf08d24cuda3std3__45__cpo6rbeginE
	.align		8
        /*0028*/ 	.dword	_ZN34_INTERNAL_86f641c0_4_k_cu_7aaf08d24cuda3std3__45__cpo4rendE
	.align		8
        /*0030*/ 	.dword	_ZN34_INTERNAL_86f641c0_4_k_cu_7aaf08d24cuda3std3__45__cpo7crbeginE
	.align		8
        /*0038*/ 	.dword	_ZN34_INTERNAL_86f641c0_4_k_cu_7aaf08d24cuda3std3__45__cpo5crendE
	.align		8
        /*0040*/ 	.dword	_ZN34_INTERNAL_86f641c0_4_k_cu_7aaf08d24cuda3std3__436_GLOBAL__N__86f641c0_4_k_cu_7aaf08d26ignoreE
	.align		8
        /*0048*/ 	.dword	_ZN34_INTERNAL_86f641c0_4_k_cu_7aaf08d24cuda3std3__419piecewise_constructE
	.align		8
        /*0050*/ 	.dword	_ZN34_INTERNAL_86f641c0_4_k_cu_7aaf08d24cuda3std3__48in_placeE
	.align		8
        /*0058*/ 	.dword	_ZN34_INTERNAL_86f641c0_4_k_cu_7aaf08d24cuda3std3__420unreachable_sentinelE
	.align		8
        /*0060*/ 	.dword	_ZN34_INTERNAL_86f641c0_4_k_cu_7aaf08d24cuda3std3__47nulloptE
	.align		8
        /*0068*/ 	.dword	_ZN34_INTERNAL_86f641c0_4_k_cu_7aaf08d24cuda3std3__48unexpectE
	.align		8
        /*0070*/ 	.dword	_ZN34_INTERNAL_86f641c0_4_k_cu_7aaf08d24cuda3std6ranges3__45__cpo4swapE
	.align		8
        /*0078*/ 	.dword	_ZN34_INTERNAL_86f641c0_4_k_cu_7aaf08d24cuda3std6ranges3__45__cpo9iter_moveE
	.align		8
        /*0080*/ 	.dword	_ZN34_INTERNAL_86f641c0_4_k_cu_7aaf08d24cuda3std6ranges3__45__cpo5beginE
	.align		8
        /*0088*/ 	.dword	_ZN34_INTERNAL_86f641c0_4_k_cu_7aaf08d24cuda3std6ranges3__45__cpo3endE
	.align		8
        /*0090*/ 	.dword	_ZN34_INTERNAL_86f641c0_4_k_cu_7aaf08d24cuda3std6ranges3__45__cpo6cbeginE
	.align		8
        /*0098*/ 	.dword	_ZN34_INTERNAL_86f641c0_4_k_cu_7aaf08d24cuda3std6ranges3__45__cpo4cendE
	.align		8
        /*00a0*/ 	.dword	_ZN34_INTERNAL_86f641c0_4_k_cu_7aaf08d24cuda3std6ranges3__45__cpo7advanceE
	.align		8
        /*00a8*/ 	.dword	_ZN34_INTERNAL_86f641c0_4_k_cu_7aaf08d24cuda3std6ranges3__45__cpo9iter_swapE
	.align		8
        /*00b0*/ 	.dword	_ZN34_INTERNAL_86f641c0_4_k_cu_7aaf08d24cuda3std6ranges3__45__cpo4nextE
	.align		8
        /*00b8*/ 	.dword	_ZN34_INTERNAL_86f641c0_4_k_cu_7aaf08d24cuda3std6ranges3__45__cpo4prevE
	.align		8
        /*00c0*/ 	.dword	_ZN34_INTERNAL_86f641c0_4_k_cu_7aaf08d24cuda3std6ranges3__45__cpo4dataE
	.align		8
        /*00c8*/ 	.dword	_ZN34_INTERNAL_86f641c0_4_k_cu_7aaf08d24cuda3std6ranges3__45__cpo5cdataE
	.align		8
        /*00d0*/ 	.dword	_ZN34_INTERNAL_86f641c0_4_k_cu_7aaf08d24cuda3std6ranges3__45__cpo4sizeE
	.align		8
        /*00d8*/ 	.dword	_ZN34_INTERNAL_86f641c0_4_k_cu_7aaf08d24cuda3std6ranges3__45__cpo5ssizeE
	.align		8
        /*00e0*/ 	.dword	_ZN34_INTERNAL_86f641c0_4_k_cu_7aaf08d24cuda3std6ranges3__45__cpo8distanceE
	.align		8
        /*00e8*/ 	.dword	_ZN34_INTERNAL_86f641c0_4_k_cu_7aaf08d26thrust24THRUST_300001_SM_1000_NS8cuda_cub3parE
	.align		8
        /*00f0*/ 	.dword	_ZN34_INTERNAL_86f641c0_4_k_cu_7aaf08d26thrust24THRUST_300001_SM_1000_NS8cuda_cub10par_nosyncE
	.align		8
        /*00f8*/ 	.dword	_ZN34_INTERNAL_86f641c0_4_k_cu_7aaf08d26thrust24THRUST_300001_SM_1000_NS6system6detail10sequential3seqE
	.align		8
        /*0100*/ 	.dword	_ZN34_INTERNAL_86f641c0_4_k_cu_7aaf08d26thrust24THRUST_300001_SM_1000_NS6system3cpp3parE
	.align		8
        /*0108*/ 	.dword	_ZN34_INTERNAL_86f641c0_4_k_cu_7aaf08d26thrust24THRUST_300001_SM_1000_NS12placeholders2_1E
	.align		8
        /*0110*/ 	.dword	_ZN34_INTERNAL_86f641c0_4_k_cu_7aaf08d26thrust24THRUST_300001_SM_1000_NS12placeholders2_2E
	.align		8
        /*0118*/ 	.dword	_ZN34_INTERNAL_86f641c0_4_k_cu_7aaf08d26thrust24THRUST_300001_SM_1000_NS12placeholders2_3E
	.align		8
        /*0120*/ 	.dword	_ZN34_INTERNAL_86f641c0_4_k_cu_7aaf08d26thrust24THRUST_300001_SM_1000_NS12placeholders2_4E
	.align		8
        /*0128*/ 	.dword	_ZN34_INTERNAL_86f641c0_4_k_cu_7aaf08d26thrust24THRUST_300001_SM_1000_NS12placeholders2_5E
	.align		8
        /*0130*/ 	.dword	_ZN34_INTERNAL_86f641c0_4_k_cu_7aaf08d26thrust24THRUST_300001_SM_1000_NS12placeholders2_6E
	.align		8
        /*0138*/ 	.dword	_ZN34_INTERNAL_86f641c0_4_k_cu_7aaf08d26thrust24THRUST_300001_SM_1000_NS12placeholders2_7E
	.align		8
        /*0140*/ 	.dword	_ZN34_INTERNAL_86f641c0_4_k_cu_7aaf08d26thrust24THRUST_300001_SM_1000_NS12placeholders2_8E
	.align		8
        /*0148*/ 	.dword	_ZN34_INTERNAL_86f641c0_4_k_cu_7aaf08d26thrust24THRUST_300001_SM_1000_NS12placeholders2_9E
	.align		8
        /*0150*/ 	.dword	_ZN34_INTERNAL_86f641c0_4_k_cu_7aaf08d26thrust24THRUST_300001_SM_1000_NS12placeholders3_10E
	.align		8
        /*0158*/ 	.dword	_ZN34_INTERNAL_86f641c0_4_k_cu_7aaf08d26thrust24THRUST_300001_SM_1000_NS3seqE
	.align		8
        /*0160*/ 	.dword	_ZN34_INTERNAL_86f641c0_4_k_cu_7aaf08d26thrust24THRUST_300001_SM_1000_NS6deviceE
	.align		8
        /*0168*/ 	.dword	__cudart_i2opi_f


//--------------------- .text._ZN3cub18CUB_300001_SM_10006detail11EmptyKernelIvEEvv --------------------------
	.section	.text._ZN3cub18CUB_300001_SM_10006detail11EmptyKernelIvEEvv,"ax",@progbits
	.align	128
        .global         _ZN3cub18CUB_300001_SM_10006detail11EmptyKernelIvEEvv
        .type           _ZN3cub18CUB_300001_SM_10006detail11EmptyKernelIvEEvv,@function
        .size           _ZN3cub18CUB_300001_SM_10006detail11EmptyKernelIvEEvv,(.L_x_195 - _ZN3cub18CUB_300001_SM_10006detail11EmptyKernelIvEEvv)
        .other          _ZN3cub18CUB_300001_SM_10006detail11EmptyKernelIvEEvv,@"STO_CUDA_ENTRY STV_DEFAULT"
_ZN3cub18CUB_300001_SM_10006detail11EmptyKernelIvEEvv:
.text._ZN3cub18CUB_300001_SM_10006detail11EmptyKernelIvEEvv:
[----:B------:R-:W-:Y:S01]  /*0000*/  LDC R1, c[0x0][0x37c] ;  /* 0x0000df00ff017b82 */ /* 0x000fe20000000800 */
[----:B------:R-:W-:Y:S05]  /*0010*/  EXIT ;  /* 0x000000000000794d */ /* 0x000fea0003800000 */
.L_x_0:
[----:B------:R-:W-:-:S00]  /*0020*/  BRA `(.L_x_0) ;  /* 0xfffffffc00fc7947 */ /* 0x000fc0000383ffff */
[----:B------:R-:W-:-:S00]  /*0030*/  NOP ;  /* 0x0000000000007918 */ /* 0x000fc00000000000 */
        /* <DEDUP_REMOVED lines=12> */
.L_x_195:


//--------------------- .text.ghmatecd_kernel     --------------------------
	.section	.text.ghmatecd_kernel,"ax",@progbits
	.align	128
        .global         ghmatecd_kernel
        .type           ghmatecd_kernel,@function
        .size           ghmatecd_kernel,(.L_x_194 - ghmatecd_kernel)
        .other          ghmatecd_kernel,@"STO_CUDA_ENTRY STV_DEFAULT"
ghmatecd_kernel:
.text.ghmatecd_kernel:
[----:B------:R-:W0:Y:S01]  /*0000*/  LDC R1, c[0x0][0x37c] ;  /* 0x0000df00ff017b82 */ /* 0x000e220000000800 */
[----:B------:R-:W1:Y:S07]  /*0010*/  S2R R4, SR_TID.Y ;  /* 0x0000000000047919 */ /* 0x000e6e0000002200 */
[----:B------:R-:W2:Y:S01]  /*0020*/  S2UR UR7, SR_CgaCtaId ;  /* 0x00000000000779c3 */ /* 0x000ea20000008800 */
[----:B------:R-:W3:Y:S01]  /*0030*/  LDCU UR10, c[0x0][0x418] ;  /* 0x00008300ff0a77ac */ /* 0x000ee20008000800 */
[----:B------:R-:W-:Y:S01]  /*0040*/  BSSY.RECONVERGENT B0, `(.L_x_1) ;  /* 0x0000041000007945 */ /* 0x000fe20003800200 */
[----:B------:R-:W3:Y:S01]  /*0050*/  S2R R5, SR_TID.X ;  /* 0x0000000000057919 */ /* 0x000ee20000002100 */
[----:B0-----:R-:W-:Y:S01]  /*0060*/  IADD3 R1, PT, PT, R1, -0x20, RZ ;  /* 0xffffffe001017810 */ /* 0x001fe20007ffe0ff */
[----:B------:R-:W-:Y:S01]  /*0070*/  UMOV UR4, 0x400 ;  /* 0x0000040000047882 */ /* 0x000fe20000000000 */
[----:B------:R-:W0:Y:S01]  /*0080*/  LDCU.64 UR8, c[0x0][0x358] ;  /* 0x00006b00ff0877ac */ /* 0x000e220008000a00 */
[----:B------:R-:W4:Y:S01]  /*0090*/  S2R R7, SR_CTAID.Y ;  /* 0x0000000000077919 */ /* 0x000f220000002600 */
[----:B------:R-:W5:Y:S01]  /*00a0*/  LDC.64 R30, c[0x0][0x3f8] ;  /* 0x0000fe00ff1e7b82 */ /* 0x000f620000000a00 */
[----:B------:R-:W-:Y:S01]  /*00b0*/  UIADD3 UR5, UPT, UPT, UR4, 0x1240, URZ ;  /* 0x0000124004057890 */ /* 0x000fe2000fffe0ff */
[----:B------:R-:W0:Y:S01]  /*00c0*/  S2R R6, SR_CTAID.X ;  /* 0x0000000000067919 */ /* 0x000e220000002500 */
[----:B------:R-:W-:-:S02]  /*00d0*/  UIADD3 UR6, UPT, UPT, UR4, 0x40, URZ ;  /* 0x0000004004067890 */ /* 0x000fc4000fffe0ff */
[----:B--2---:R-:W-:Y:S02]  /*00e0*/  ULEA UR5, UR7, UR5, 0x18 ;  /* 0x0000000507057291 */ /* 0x004fe4000f8ec0ff */
[----:B------:R-:W-:Y:S01]  /*00f0*/  ULEA UR6, UR7, UR6, 0x18 ;  /* 0x0000000607067291 */ /* 0x000fe2000f8ec0ff */
[C---:B-1----:R-:W-:Y:S01]  /*0100*/  ISETP.NE.AND P0, PT, R4.reuse, 0x1, PT ;  /* 0x000000010400780c */ /* 0x042fe20003f05270 */
[----:B---3--:R-:W-:-:S03]  /*0110*/  IMAD R9, R4, UR10, R5 ;  /* 0x0000000a04097c24 */ /* 0x008fc6000f8e0205 */
[C---:B------:R-:W-:Y:S01]  /*0120*/  ISETP.GT.U32.OR P0, PT, R5.reuse, 0x3, P0 ;  /* 0x000000030500780c */ /* 0x040fe20000704470 */
[----:B-----5:R-:W-:Y:S01]  /*0130*/  IMAD.WIDE.U32 R28, R5, 0x4, R30 ;  /* 0x00000004051c7825 */ /* 0x020fe200078e001e */
[----:B------:R-:W-:-:S03]  /*0140*/  LEA R8, R9, UR5, 0x3 ;  /* 0x0000000509087c11 */ /* 0x000fc6000f8e18ff */
[----:B------:R-:W-:Y:S01]  /*0150*/  IMAD.WIDE.U32 R30, R4, 0x4, R30 ;  /* 0x00000004041e7825 */ /* 0x000fe200078e001e */
[----:B------:R-:W-:Y:S01]  /*0160*/  LEA R9, R9, UR6, 0x3 ;  /* 0x0000000609097c11 */ /* 0x000fe2000f8e18ff */
[----:B------:R1:W-:Y:S04]  /*0170*/  STS.64 [R8], RZ ;  /* 0x000000ff08007388 */ /* 0x0003e80000000a00 */
[----:B------:R1:W-:Y:S04]  /*0180*/  STS.64 [R8+0x200], RZ ;  /* 0x000200ff08007388 */ /* 0x0003e80000000a00 */
[----:B------:R1:W-:Y:S04]  /*0190*/  STS.64 [R8+0x400], RZ ;  /* 0x000400ff08007388 */ /* 0x0003e80000000a00 */
[----:B------:R1:W-:Y:S04]  /*01a0*/  STS.64 [R8+0x600], RZ ;  /* 0x000600ff08007388 */ /* 0x0003e80000000a00 */
[----:B------:R1:W-:Y:S04]  /*01b0*/  STS.64 [R8+0x800], RZ ;  /* 0x000800ff08007388 */ /* 0x0003e80000000a00 */
[----:B------:R1:W-:Y:S04]  /*01c0*/  STS.64 [R8+0xa00], RZ ;  /* 0x000a00ff08007388 */ /* 0x0003e80000000a00 */
[----:B------:R1:W-:Y:S04]  /*01d0*/  STS.64 [R8+0xc00], RZ ;  /* 0x000c00ff08007388 */ /* 0x0003e80000000a00 */
[----:B------:R1:W-:Y:S04]  /*01e0*/  STS.64 [R8+0xe00], RZ ;  /* 0x000e00ff08007388 */ /* 0x0003e80000000a00 */
[----:B------:R1:W-:Y:S04]  /*01f0*/  STS.64 [R8+0x1000], RZ ;  /* 0x001000ff08007388 */ /* 0x0003e80000000a00 */
        /* <DEDUP_REMOVED lines=8> */
[----:B------:R1:W-:Y:S01]  /*0280*/  STS.64 [R9+0x1000], RZ ;  /* 0x001000ff09007388 */ /* 0x0003e20000000a00 */
[----:B0---4-:R-:W-:Y:S05]  /*0290*/  @P0 BRA `(.L_x_2) ;  /* 0x00000000006c0947 */ /* 0x011fea0003800000 */
[----:B------:R-:W0:Y:S01]  /*02a0*/  LDC.64 R2, c[0x0][0x380] ;  /* 0x0000e000ff027b82 */ /* 0x000e220000000a00 */
[----:B------:R-:W2:Y:S07]  /*02b0*/  LDCU UR5, c[0x0][0x428] ;  /* 0x00008500ff0577ac */ /* 0x000eae0008000800 */
[----:B------:R-:W3:Y:S08]  /*02c0*/  LDC.64 R16, c[0x0][0x3c8] ;  /* 0x0000f200ff107b82 */ /* 0x000ef00000000a00 */
[----:B------:R-:W4:Y:S01]  /*02d0*/  LDC.64 R12, c[0x0][0x390] ;  /* 0x0000e400ff0c7b82 */ /* 0x000f220000000a00 */
[----:B--2---:R-:W-:-:S04]  /*02e0*/  IMAD R11, R5, UR5, R6 ;  /* 0x00000005050b7c24 */ /* 0x004fc8000f8e0206 */
[----:B0-----:R-:W-:-:S03]  /*02f0*/  IMAD.WIDE.U32 R2, R11, 0x4, R2 ;  /* 0x000000040b027825 */ /* 0x001fc600078e0002 */
[----:B------:R-:W0:Y:S03]  /*0300*/  LDC.64 R14, c[0x0][0x398] ;  /* 0x0000e600ff0e7b82 */ /* 0x000e260000000a00 */
[----:B------:R-:W2:Y:S01]  /*0310*/  LDG.E R3, desc[UR8][R2.64] ;  /* 0x0000000802037981 */ /* 0x000ea2000c1e1900 */
[----:B---3--:R-:W-:-:S04]  /*0320*/  IMAD.WIDE.U32 R16, R6, 0xc, R16 ;  /* 0x0000000c06107825 */ /* 0x008fc800078e0010 */
[----:B------:R-:W2:Y:S01]  /*0330*/  LDC.64 R10, c[0x0][0x388] ;  /* 0x0000e200ff0a7b82 */ /* 0x000ea20000000a00 */
[----:B------:R-:W-:-:S06]  /*0340*/  IMAD.WIDE.U32 R16, R5, 0x4, R16 ;  /* 0x0000000405107825 */ /* 0x000fcc00078e0010 */
[----:B------:R-:W3:Y:S01]  /*0350*/  LDG.E R16, desc[UR8][R16.64] ;  /* 0x0000000810107981 */ /* 0x000ee2000c1e1900 */
[----:B--2---:R-:W-:-:S04]  /*0360*/  IMAD.WIDE R10, R3, 0x4, R10 ;  /* 0x00000004030a7825 */ /* 0x004fc800078e020a */
[C---:B----4-:R-:W-:Y:S02]  /*0370*/  IMAD.WIDE R12, R3.reuse, 0x4, R12 ;  /* 0x00000004030c7825 */ /* 0x050fe400078e020c */
[----:B------:R-:W2:Y:S02]  /*0380*/  LDG.E R10, desc[UR8][R10.64+-0x4] ;  /* 0xfffffc080a0a7981 */ /* 0x000ea4000c1e1900 */
[----:B0-----:R-:W-:Y:S02]  /*0390*/  IMAD.WIDE R14, R3, 0x4, R14 ;  /* 0x00000004030e7825 */ /* 0x001fe400078e020e */
[----:B------:R-:W4:Y:S04]  /*03a0*/  LDG.E R12, desc[UR8][R12.64+-0x4] ;  /* 0xfffffc080c0c7981 */ /* 0x000f28000c1e1900 */
[----:B------:R-:W5:Y:S01]  /*03b0*/  LDG.E R14, desc[UR8][R14.64+-0x4] ;  /* 0xfffffc080e0e7981 */ /* 0x000f62000c1e1900 */
[----:B------:R-:W-:-:S02]  /*03c0*/  UIADD3 UR5, UPT, UPT, UR4, 0x30, URZ ;  /* 0x0000003004057890 */ /* 0x000fc4000fffe0ff */
[----:B------:R-:W-:Y:S02]  /*03d0*/  ULEA UR6, UR7, UR4, 0x18 ;  /* 0x0000000407067291 */ /* 0x000fe4000f8ec0ff */
[----:B------:R-:W-:-:S04]  /*03e0*/  ULEA UR5, UR7, UR5, 0x18 ;  /* 0x0000000507057291 */ /* 0x000fc8000f8ec0ff */
[C---:B------:R-:W-:Y:S02]  /*03f0*/  LEA R3, R5.reuse, UR6, 0x2 ;  /* 0x0000000605037c11 */ /* 0x040fe4000f8e10ff */
[----:B------:R-:W-:-:S03]  /*0400*/  LEA R19, R5, UR5, 0x2 ;  /* 0x0000000505137c11 */ /* 0x000fc6000f8e10ff */
[----:B--2---:R0:W-:Y:S04]  /*0410*/  STS [R3], R10 ;  /* 0x0000000a03007388 */ /* 0x0041e80000000800 */
[----:B----4-:R0:W-:Y:S04]  /*0420*/  STS [R3+0x10], R12 ;  /* 0x0000100c03007388 */ /* 0x0101e80000000800 */
[----:B-----5:R0:W-:Y:S04]  /*0430*/  STS [R3+0x20], R14 ;  /* 0x0000200e03007388 */ /* 0x0201e80000000800 */
[----:B---3--:R0:W-:Y:S02]  /*0440*/  STS [R19], R16 ;  /* 0x0000001013007388 */ /* 0x0081e40000000800 */
.L_x_2:
[----:B------:R-:W-:Y:S05]  /*0450*/  BSYNC.RECONVERGENT B0 ;  /* 0x0000000000007941 */ /* 0x000fea0003800200 */
.L_x_1:
[----:B------:R-:W-:Y:S08]  /*0460*/  BAR.SYNC.DEFER_BLOCKING 0x0 ;  /* 0x0000000000007b1d */ /* 0x000ff00000010000 */
[----:B0-----:R-:W0:Y:S01]  /*0470*/  LDC.64 R12, c[0x0][0x400] ;  /* 0x00010000ff0c7b82 */ /* 0x001e220000000a00 */
[----:B------:R-:W2:Y:S04]  /*0480*/  LDG.E R28, desc[UR8][R28.64] ;  /* 0x000000081c1c7981 */ /* 0x000ea8000c1e1900 */
[----:B------:R-:W3:Y:S01]  /*0490*/  LDG.E R30, desc[UR8][R30.64] ;  /* 0x000000081e1e7981 */ /* 0x000ee2000c1e1900 */
[----:B------:R-:W-:Y:S01]  /*04a0*/  ULEA UR4, UR7, UR4, 0x18 ;  /* 0x0000000407047291 */ /* 0x000fe2000f8ec0ff */
[----:B0-----:R-:W-:-:S04]  /*04b0*/  IMAD.WIDE.U32 R2, R5, 0x4, R12 ;  /* 0x0000000405027825 */ /* 0x001fc800078e000c */
[----:B------:R-:W-:Y:S01]  /*04c0*/  IMAD.WIDE.U32 R12, R4, 0x4, R12 ;  /* 0x00000004040c7825 */ /* 0x000fe200078e000c */
[----:B------:R0:W5:Y:S04]  /*04d0*/  LDG.E R10, desc[UR8][R2.64] ;  /* 0x00000008020a7981 */ /* 0x000168000c1e1900 */
[----:B------:R-:W0:Y:S04]  /*04e0*/  LDS.128 R24, [UR4+0x10] ;  /* 0x00001004ff187984 */ /* 0x000e280008000c00 */
[----:B------:R-:W4:Y:S04]  /*04f0*/  LDS.128 R16, [UR4+0x20] ;  /* 0x00002004ff107984 */ /* 0x000f280008000c00 */
[----:B------:R-:W1:Y:S04]  /*0500*/  LDS.128 R20, [UR4] ;  /* 0x00000004ff147984 */ /* 0x000e680008000c00 */
[----:B------:R4:W5:Y:S01]  /*0510*/  LDG.E R11, desc[UR8][R12.64] ;  /* 0x000000080c0b7981 */ /* 0x000962000c1e1900 */
[----:B------:R-:W-:Y:S01]  /*0520*/  BSSY.RECONVERGENT B0, `(.L_x_3) ;  /* 0x0000040000007945 */ /* 0x000fe20003800200 */
[----:B--2---:R-:W-:-:S04]  /*0530*/  FADD R0, -R28, 1 ;  /* 0x3f8000001c007421 */ /* 0x004fc80000000100 */
[----:B------:R-:W-:Y:S01]  /*0540*/  FMUL R14, R0, 0.25 ;  /* 0x3e800000000e7820 */ /* 0x000fe20000400000 */
[----:B---3--:R-:W-:Y:S01]  /*0550*/  FADD R29, R30, 1 ;  /* 0x3f8000001e1d7421 */ /* 0x008fe20000000000 */
[----:B------:R-:W-:Y:S01]  /*0560*/  FMUL R15, R0, -0.25 ;  /* 0xbe800000000f7820 */ /* 0x000fe20000400000 */
[----:B------:R-:W-:Y:S01]  /*0570*/  FADD R30, -R30, 1 ;  /* 0x3f8000001e1e7421 */ /* 0x000fe20000000100 */
[C---:B0-----:R-:W-:Y:S01]  /*0580*/  FMUL R3, R14.reuse, R25 ;  /* 0x000000190e037220 */ /* 0x041fe20000400000 */
[C---:B----4-:R-:W-:Y:S01]  /*0590*/  FMUL R13, R14.reuse, R17 ;  /* 0x000000110e0d7220 */ /* 0x050fe20000400000 */
[----:B------:R-:W-:Y:S01]  /*05a0*/  FMUL R2, R29, -0.25 ;  /* 0xbe8000001d027820 */ /* 0x000fe20000400000 */
[-C--:B-1----:R-:W-:Y:S01]  /*05b0*/  FMUL R32, R14, R21.reuse ;  /* 0x000000150e207220 */ /* 0x082fe20000400000 */
[C---:B------:R-:W-:Y:S01]  /*05c0*/  FFMA R31, R15.reuse, R24, R3 ;  /* 0x000000180f1f7223 */ /* 0x040fe20000000003 */
[C---:B------:R-:W-:Y:S01]  /*05d0*/  FFMA R33, R15.reuse, R16, R13 ;  /* 0x000000100f217223 */ /* 0x040fe2000000000d */
[----:B------:R-:W-:Y:S01]  /*05e0*/  FADD R3, R28, 1 ;  /* 0x3f8000001c037421 */ /* 0x000fe20000000000 */
[----:B------:R-:W-:Y:S01]  /*05f0*/  FMUL R13, R30, -0.25 ;  /* 0xbe8000001e0d7820 */ /* 0x000fe20000400000 */
[C---:B------:R-:W-:Y:S01]  /*0600*/  FMUL R12, R2.reuse, R21 ;  /* 0x00000015020c7220 */ /* 0x040fe20000400000 */
[C---:B------:R-:W-:Y:S01]  /*0610*/  FMUL R37, R2.reuse, R25 ;  /* 0x0000001902257220 */ /* 0x040fe20000400000 */
[----:B------:R-:W-:Y:S01]  /*0620*/  FMUL R39, R2, R17 ;  /* 0x0000001102277220 */ /* 0x000fe20000400000 */
[-C--:B------:R-:W-:Y:S01]  /*0630*/  FFMA R32, R15, R20.reuse, R32 ;  /* 0x000000140f207223 */ /* 0x080fe20000000020 */
[----:B------:R-:W-:Y:S01]  /*0640*/  FMUL R15, R3, 0.25 ;  /* 0x3e800000030f7820 */ /* 0x000fe20000400000 */
[C---:B------:R-:W-:Y:S01]  /*0650*/  FFMA R35, R13.reuse, R20, R12 ;  /* 0x000000140d237223 */ /* 0x040fe2000000000c */
[C---:B------:R-:W-:Y:S01]  /*0660*/  FFMA R2, R13.reuse, R24, R37 ;  /* 0x000000180d027223 */ /* 0x040fe20000000025 */
[----:B------:R-:W-:Y:S01]  /*0670*/  FFMA R39, R13, R16, R39 ;  /* 0x000000100d277223 */ /* 0x000fe20000000027 */
[----:B------:R-:W-:Y:S01]  /*0680*/  FMUL R13, R29, 0.25 ;  /* 0x3e8000001d0d7820 */ /* 0x000fe20000400000 */
[C---:B------:R-:W-:Y:S01]  /*0690*/  FFMA R32, R15.reuse, R22, R32 ;  /* 0x000000160f207223 */ /* 0x040fe20000000020 */
[C---:B------:R-:W-:Y:S01]  /*06a0*/  FFMA R28, R15.reuse, R26, R31 ;  /* 0x0000001a0f1c7223 */ /* 0x040fe2000000001f */
[----:B------:R-:W-:Y:S01]  /*06b0*/  FFMA R33, R15, R18, R33 ;  /* 0x000000120f217223 */ /* 0x000fe20000000021 */
[----:B------:R-:W-:Y:S01]  /*06c0*/  FFMA R15, R13, R26, R2 ;  /* 0x0000001a0d0f7223 */ /* 0x000fe20000000002 */
[----:B------:R-:W-:Y:S01]  /*06d0*/  FMUL R14, R30, 0.25 ;  /* 0x3e8000001e0e7820 */ /* 0x000fe20000400000 */
[----:B------:R-:W-:Y:S01]  /*06e0*/  FMUL R2, R3, -0.25 ;  /* 0xbe80000003027820 */ /* 0x000fe20000400000 */
[C---:B------:R-:W-:Y:S01]  /*06f0*/  FFMA R39, R13.reuse, R18, R39 ;  /* 0x000000120d277223 */ /* 0x040fe20000000027 */
[----:B------:R-:W-:Y:S01]  /*0700*/  FFMA R30, R13, R22, R35 ;  /* 0x000000160d1e7223 */ /* 0x000fe20000000023 */
[----:B------:R-:W-:Y:S01]  /*0710*/  FFMA R15, R14, R27, R15 ;  /* 0x0000001b0e0f7223 */ /* 0x000fe2000000000f */
[----:B------:R-:W-:Y:S01]  /*0720*/  FFMA R12, R2, R23, R32 ;  /* 0x00000017020c7223 */ /* 0x000fe20000000020 */
[-C--:B------:R-:W-:Y:S01]  /*0730*/  FFMA R39, R14, R19.reuse, R39 ;  /* 0x000000130e277223 */ /* 0x080fe20000000027 */
[C---:B------:R-:W-:Y:S01]  /*0740*/  FFMA R33, R2.reuse, R19, R33 ;  /* 0x0000001302217223 */ /* 0x040fe20000000021 */
[----:B------:R-:W-:Y:S01]  /*0750*/  FFMA R28, R2, R27, R28 ;  /* 0x0000001b021c7223 */ /* 0x000fe2000000001c */
[----:B------:R-:W-:Y:S01]  /*0760*/  FFMA R30, R14, R23, R30 ;  /* 0x000000170e1e7223 */ /* 0x000fe2000000001e */
[----:B------:R-:W-:Y:S01]  /*0770*/  FMUL R2, R12, R39 ;  /* 0x000000270c027220 */ /* 0x000fe20000400000 */
[----:B------:R-:W-:-:S02]  /*0780*/  FMUL R29, R33, R15 ;  /* 0x0000000f211d7220 */ /* 0x000fc40000400000 */
[CC--:B------:R-:W-:Y:S01]  /*0790*/  FMUL R35, R28.reuse, R30.reuse ;  /* 0x0000001e1c237220 */ /* 0x0c0fe20000400000 */
[----:B------:R-:W-:Y:S01]  /*07a0*/  FFMA R2, R33, R30, -R2 ;  /* 0x0000001e21027223 */ /* 0x000fe20000000802 */
[----:B------:R-:W-:Y:S01]  /*07b0*/  FFMA R39, R28, R39, -R29 ;  /* 0x000000271c277223 */ /* 0x000fe2000000081d */
[----:B------:R-:W0:Y:S01]  /*07c0*/  LDC.64 R30, c[0x0][0x3a8] ;  /* 0x0000ea00ff1e7b82 */ /* 0x000e220000000a00 */
[----:B------:R-:W-:Y:S01]  /*07d0*/  FFMA R35, R12, R15, -R35 ;  /* 0x0000000f0c237223 */ /* 0x000fe20000000823 */
[----:B------:R-:W-:-:S04]  /*07e0*/  FMUL R2, R2, R2 ;  /* 0x0000000202027220 */ /* 0x000fc80000400000 */
[----:B------:R-:W-:Y:S02]  /*07f0*/  FFMA R2, R39, R39, R2 ;  /* 0x0000002727027223 */ /* 0x000fe40000000002 */
[----:B------:R-:W1:Y:S02]  /*0800*/  LDC.64 R28, c[0x0][0x3a0] ;  /* 0x0000e800ff1c7b82 */ /* 0x000e640000000a00 */
[----:B------:R-:W-:-:S04]  /*0810*/  FFMA R2, R35, R35, R2 ;  /* 0x0000002323027223 */ /* 0x000fc80000000002 */
[----:B------:R2:W3:Y:S01]  /*0820*/  MUFU.RSQ R15, R2 ;  /* 0x00000002000f7308 */ /* 0x0004e20000001400 */
[----:B------:R-:W-:Y:S01]  /*0830*/  IADD3 R12, PT, PT, R2, -0xd000000, RZ ;  /* 0xf3000000020c7810 */ /* 0x000fe20007ffe0ff */
[----:B------:R-:W4:Y:S03]  /*0840*/  LDC.64 R32, c[0x0][0x3b0] ;  /* 0x0000ec00ff207b82 */ /* 0x000f260000000a00 */
[----:B------:R-:W-:Y:S01]  /*0850*/  ISETP.GT.U32.AND P0, PT, R12, 0x727fffff, PT ;  /* 0x727fffff0c00780c */ /* 0x000fe20003f04070 */
[----:B0-----:R-:W-:-:S04]  /*0860*/  IMAD.WIDE.U32 R30, R7, 0x4, R30 ;  /* 0x00000004071e7825 */ /* 0x001fc800078e001e */
[----:B-1----:R-:W-:-:S04]  /*0870*/  IMAD.WIDE.U32 R28, R7, 0x4, R28 ;  /* 0x00000004071c7825 */ /* 0x002fc800078e001c */
[----:B----4-:R-:W-:-:S04]  /*0880*/  IMAD.WIDE.U32 R32, R7, 0x4, R32 ;  /* 0x0000000407207825 */ /* 0x010fc800078e0020 */
[----:B--23--:R-:W-:Y:S05]  /*0890*/  @!P0 BRA `(.L_x_4) ;  /* 0x0000000000108947 */ /* 0x00cfea0003800000 */
[----:B------:R-:W-:-:S07]  /*08a0*/  MOV R38, 0x8c0 ;  /* 0x000008c000267802 */ /* 0x000fce0000000f00 */
[----:B-----5:R-:W-:Y:S05]  /*08b0*/  CALL.REL.NOINC `($__internal_1_$__cuda_sm20_sqrt_rn_f32_slowpath) ;  /* 0x000000ac00387944 */ /* 0x020fea0003c00000 */
[----:B------:R-:W-:Y:S01]  /*08c0*/  MOV R12, R15 ;  /* 0x0000000f000c7202 */ /* 0x000fe20000000f00 */
[----:B------:R-:W-:Y:S06]  /*08d0*/  BRA `(.L_x_5) ;  /* 0x0000000000107947 */ /* 0x000fec0003800000 */
.L_x_4:
[----:B------:R-:W-:Y:S01]  /*08e0*/  FMUL.FTZ R35, R2, R15 ;  /* 0x0000000f02237220 */ /* 0x000fe20000410000 */
[----:B------:R-:W-:-:S03]  /*08f0*/  FMUL.FTZ R12, R15, 0.5 ;  /* 0x3f0000000f0c7820 */ /* 0x000fc60000410000 */
[----:B------:R-:W-:-:S04]  /*0900*/  FFMA R2, -R35, R35, R2 ;  /* 0x0000002323027223 */ /* 0x000fc80000000102 */
[----:B------:R-:W-:-:S07]  /*0910*/  FFMA R12, R2, R12, R35 ;  /* 0x0000000c020c7223 */ /* 0x000fce0000000023 */
.L_x_5:
[----:B------:R-:W-:Y:S05]  /*0920*/  BSYNC.RECONVERGENT B0 ;  /* 0x0000000000007941 */ /* 0x000fea0003800200 */
.L_x_3:
[----:B------:R-:W0:Y:S01]  /*0930*/  F2F.F64.F32 R34, R12 ;  /* 0x0000000c00227310 */ /* 0x000e220000201800 */
[----:B------:R-:W-:Y:S01]  /*0940*/  UMOV UR4, 0x88e368f1 ;  /* 0x88e368f100047882 */ /* 0x000fe20000000000 */
[----:B------:R-:W-:Y:S02]  /*0950*/  UMOV UR5, 0x3ee4f8b5 ;  /* 0x3ee4f8b500057882 */ /* 0x000fe40000000000 */
[----:B0-----:R-:W-:-:S14]  /*0960*/  DSETP.GEU.AND P0, PT, R34, UR4, PT ;  /* 0x0000000422007e2a */ /* 0x001fdc000bf0e000 */
[----:B------:R-:W0:Y:S01]  /*0970*/  @!P0 LDC.64 R34, c[0x0][0x430] ;  /* 0x00010c00ff228b82 */ /* 0x000e220000000a00 */
[----:B------:R-:W-:-:S05]  /*0980*/  @!P0 MOV R15, 0x1 ;  /* 0x00000001000f8802 */ /* 0x000fca0000000f00 */
[----:B0-----:R0:W-:Y:S01]  /*0990*/  @!P0 STG.E desc[UR8][R34.64], R15 ;  /* 0x0000000f22008986 */ /* 0x0011e2000c101908 */
[----:B------:R-:W-:Y:S05]  /*09a0*/  @!P0 EXIT ;  /* 0x000000000000894d */ /* 0x000fea0003800000 */
[----:B------:R-:W2:Y:S04]  /*09b0*/  LDG.E R30, desc[UR8][R30.64] ;  /* 0x000000081e1e7981 */ /* 0x000ea8000c1e1900 */
[----:B------:R-:W3:Y:S04]  /*09c0*/  LDG.E R28, desc[UR8][R28.64] ;  /* 0x000000081c1c7981 */ /* 0x000ee8000c1e1900 */
[----:B------:R-:W4:Y:S01]  /*09d0*/  LDG.E R32, desc[UR8][R32.64] ;  /* 0x0000000820207981 */ /* 0x000f22000c1e1900 */
[CC--:B0-----:R-:W-:Y:S01]  /*09e0*/  FMUL R15, R0.reuse, R14.reuse ;  /* 0x0000000e000f7220 */ /* 0x0c1fe20000400000 */
[-C--:B------:R-:W-:Y:S01]  /*09f0*/  FMUL R0, R0, R13.reuse ;  /* 0x0000000d00007220 */ /* 0x080fe20000400000 */
[C---:B------:R-:W-:Y:S01]  /*0a00*/  FMUL R13, R3.reuse, R13 ;  /* 0x0000000d030d7220 */ /* 0x040fe20000400000 */
[----:B------:R-:W-:Y:S01]  /*0a10*/  FMUL R14, R3, R14 ;  /* 0x0000000e030e7220 */ /* 0x000fe20000400000 */
[-C--:B------:R-:W-:Y:S01]  /*0a20*/  FFMA R35, R24, R15.reuse, RZ ;  /* 0x0000000f18237223 */ /* 0x080fe200000000ff */
[----:B------:R-:W-:Y:S01]  /*0a30*/  FFMA R16, R16, R15, RZ ;  /* 0x0000000f10107223 */ /* 0x000fe200000000ff */
[----:B------:R-:W-:Y:S02]  /*0a40*/  BSSY.RECONVERGENT B0, `(.L_x_6) ;  /* 0x000001d000007945 */ /* 0x000fe40003800200 */
[----:B------:R-:W-:Y:S01]  /*0a50*/  FFMA R2, R0, R25, R35 ;  /* 0x0000001900027223 */ /* 0x000fe20000000023 */
[----:B------:R-:W-:Y:S01]  /*0a60*/  FFMA R25, R20, R15, RZ ;  /* 0x0000000f14197223 */ /* 0x000fe200000000ff */
[----:B------:R-:W-:-:S02]  /*0a70*/  FFMA R17, R0, R17, R16 ;  /* 0x0000001100117223 */ /* 0x000fc40000000010 */
[C---:B------:R-:W-:Y:S01]  /*0a80*/  FFMA R3, R13.reuse, R26, R2 ;  /* 0x0000001a0d037223 */ /* 0x040fe20000000002 */
[----:B------:R-:W-:Y:S01]  /*0a90*/  FFMA R25, R0, R21, R25 ;  /* 0x0000001500197223 */ /* 0x000fe20000000019 */
[C---:B------:R-:W-:Y:S02]  /*0aa0*/  FFMA R18, R13.reuse, R18, R17 ;  /* 0x000000120d127223 */ /* 0x040fe40000000011 */
[C---:B------:R-:W-:Y:S01]  /*0ab0*/  FFMA R3, R14.reuse, R27, R3 ;  /* 0x0000001b0e037223 */ /* 0x040fe20000000003 */
[----:B------:R-:W-:Y:S01]  /*0ac0*/  FFMA R22, R13, R22, R25 ;  /* 0x000000160d167223 */ /* 0x000fe20000000019 */
[----:B------:R-:W-:-:S03]  /*0ad0*/  FFMA R19, R14, R19, R18 ;  /* 0x000000130e137223 */ /* 0x000fc60000000012 */
[----:B------:R-:W-:Y:S01]  /*0ae0*/  FFMA R23, R14, R23, R22 ;  /* 0x000000170e177223 */ /* 0x000fe20000000016 */
[----:B--2---:R-:W-:-:S03]  /*0af0*/  FADD R0, -R30, R3 ;  /* 0x000000031e007221 */ /* 0x004fc60000000100 */
[----:B---3--:R-:W-:Y:S01]  /*0b00*/  FADD R16, -R28, R23 ;  /* 0x000000171c107221 */ /* 0x008fe20000000100 */
[----:B------:R-:W-:Y:S01]  /*0b10*/  FMUL R3, R0, R0 ;  /* 0x0000000000037220 */ /* 0x000fe20000400000 */
[----:B----4-:R-:W-:-:S03]  /*0b20*/  FADD R18, -R32, R19 ;  /* 0x0000001320127221 */ /* 0x010fc60000000100 */
[----:B------:R-:W-:-:S04]  /*0b30*/  FFMA R3, R16, R16, R3 ;  /* 0x0000001010037223 */ /* 0x000fc80000000003 */
[----:B------:R-:W-:-:S04]  /*0b40*/  FFMA R2, R18, R18, R3 ;  /* 0x0000001212027223 */ /* 0x000fc80000000003 */
[----:B------:R0:W1:Y:S01]  /*0b50*/  MUFU.RSQ R3, R2 ;  /* 0x0000000200037308 */ /* 0x0000620000001400 */
[----:B------:R-:W-:-:S04]  /*0b60*/  IADD3 R13, PT, PT, R2, -0xd000000, RZ ;  /* 0xf3000000020d7810 */ /* 0x000fc80007ffe0ff */
[----:B------:R-:W-:-:S13]  /*0b70*/  ISETP.GT.U32.AND P0, PT, R13, 0x727fffff, PT ;  /* 0x727fffff0d00780c */ /* 0x000fda0003f04070 */
[----:B01----:R-:W-:Y:S05]  /*0b80*/  @!P0 BRA `(.L_x_7) ;  /* 0x0000000000108947 */ /* 0x003fea0003800000 */
[----:B------:R-:W-:-:S07]  /*0b90*/  MOV R38, 0xbb0 ;  /* 0x00000bb000267802 */ /* 0x000fce0000000f00 */
[----:B-----5:R-:W-:Y:S05]  /*0ba0*/  CALL.REL.NOINC `($__internal_1_$__cuda_sm20_sqrt_rn_f32_slowpath) ;  /* 0x000000a8007c7944 */ /* 0x020fea0003c00000 */
[----:B------:R-:W-:Y:S01]  /*0bb0*/  MOV R13, R15 ;  /* 0x0000000f000d7202 */ /* 0x000fe20000000f00 */
[----:B------:R-:W-:Y:S06]  /*0bc0*/  BRA `(.L_x_8) ;  /* 0x0000000000107947 */ /* 0x000fec0003800000 */
.L_x_7:
[----:B------:R-:W-:Y:S01]  /*0bd0*/  FMUL.FTZ R13, R2, R3 ;  /* 0x00000003020d7220 */ /* 0x000fe20000410000 */
[----:B------:R-:W-:-:S03]  /*0be0*/  FMUL.FTZ R3, R3, 0.5 ;  /* 0x3f00000003037820 */ /* 0x000fc60000410000 */
[----:B------:R-:W-:-:S04]  /*0bf0*/  FFMA R2, -R13, R13, R2 ;  /* 0x0000000d0d027223 */ /* 0x000fc80000000102 */
[----:B------:R-:W-:-:S07]  /*0c00*/  FFMA R13, R2, R3, R13 ;  /* 0x00000003020d7223 */ /* 0x000fce000000000d */
.L_x_8:
[----:B------:R-:W-:Y:S05]  /*0c10*/  BSYNC.RECONVERGENT B0 ;  /* 0x0000000000007941 */ /* 0x000fea0003800200 */
.L_x_6:
[----:B------:R-:W0:Y:S01]  /*0c20*/  S2UR UR5, SR_CgaCtaId ;  /* 0x00000000000579c3 */ /* 0x000e220000008800 */
[----:B------:R-:W-:Y:S01]  /*0c30*/  UMOV UR4, 0x400 ;  /* 0x0000040000047882 */ /* 0x000fe20000000000 */
[----:B------:R-:W1:Y:S01]  /*0c40*/  MUFU.RCP R2, R13 ;  /* 0x0000000d00027308 */ /* 0x000e620000001000 */
[----:B------:R-:W-:Y:S01]  /*0c50*/  BSSY.RECONVERGENT B2, `(.L_x_9) ;  /* 0x0000011000027945 */ /* 0x000fe20003800200 */
[----:B-1----:R-:W-:-:S04]  /*0c60*/  FFMA R15, R2, -R13, 1 ;  /* 0x3f800000020f7423 */ /* 0x002fc8000000080d */
[----:B------:R-:W-:Y:S01]  /*0c70*/  FFMA R2, R2, R15, R2 ;  /* 0x0000000f02027223 */ /* 0x000fe20000000002 */
[----:B0-----:R-:W-:-:S09]  /*0c80*/  ULEA UR4, UR5, UR4, 0x18 ;  /* 0x0000000405047291 */ /* 0x001fd2000f8ec0ff */
[----:B------:R-:W0:Y:S02]  /*0c90*/  LDS.128 R24, [UR4+0x30] ;  /* 0x00003004ff187984 */ /* 0x000e240008000c00 */
[----:B0-----:R-:W-:-:S04]  /*0ca0*/  FMUL R3, R0, R25 ;  /* 0x0000001900037220 */ /* 0x001fc80000400000 */
[----:B------:R-:W-:-:S04]  /*0cb0*/  FFMA R3, R16, R24, R3 ;  /* 0x0000001810037223 */ /* 0x000fc80000000003 */
[----:B------:R-:W-:-:S04]  /*0cc0*/  FFMA R3, R18, R26, R3 ;  /* 0x0000001a12037223 */ /* 0x000fc80000000003 */
[----:B------:R-:W0:Y:S01]  /*0cd0*/  FCHK P0, R3, R13 ;  /* 0x0000000d03007302 */ /* 0x000e220000000000 */
[----:B------:R-:W-:-:S04]  /*0ce0*/  FFMA R14, R3, R2, RZ ;  /* 0x00000002030e7223 */ /* 0x000fc800000000ff */
[----:B------:R-:W-:-:S04]  /*0cf0*/  FFMA R15, R14, -R13, R3 ;  /* 0x8000000d0e0f7223 */ /* 0x000fc80000000003 */
[----:B------:R-:W-:Y:S01]  /*0d00*/  FFMA R15, R2, R15, R14 ;  /* 0x0000000f020f7223 */ /* 0x000fe2000000000e */
[----:B0-----:R-:W-:Y:S06]  /*0d10*/  @!P0 BRA `(.L_x_10) ;  /* 0x0000000000108947 */ /* 0x001fec0003800000 */
[----:B------:R-:W-:Y:S02]  /*0d20*/  MOV R2, R13 ;  /* 0x0000000d00027202 */ /* 0x000fe40000000f00 */
[----:B------:R-:W-:-:S07]  /*0d30*/  MOV R14, 0xd50 ;  /* 0x00000d50000e7802 */ /* 0x000fce0000000f00 */
[----:B-----5:R-:W-:Y:S05]  /*0d40*/  CALL.REL.NOINC `($__internal_2_$__cuda_sm3x_div_rn_noftz_f32_slowpath) ;  /* 0x000000a8006c7944 */ /* 0x020fea0003c00000 */
[----:B------:R-:W-:-:S07]  /*0d50*/  MOV R15, R2 ;  /* 0x00000002000f7202 */ /* 0x000fce0000000f00 */
.L_x_10:
[----:B------:R-:W-:Y:S05]  /*0d60*/  BSYNC.RECONVERGENT B2 ;  /* 0x0000000000027941 */ /* 0x000fea0003800200 */
.L_x_9:
[----:B------:R-:W0:Y:S01]  /*0d70*/  MUFU.RCP R2, R13 ;  /* 0x0000000d00027308 */ /* 0x000e220000001000 */
[----:B------:R-:W-:Y:S07]  /*0d80*/  BSSY.RECONVERGENT B2, `(.L_x_11) ;  /* 0x000000d000027945 */ /* 0x000fee0003800200 */
[----:B------:R-:W1:Y:S01]  /*0d90*/  FCHK P0, R16, R13 ;  /* 0x0000000d10007302 */ /* 0x000e620000000000 */
[----:B0-----:R-:W-:-:S04]  /*0da0*/  FFMA R3, R2, -R13, 1 ;  /* 0x3f80000002037423 */ /* 0x001fc8000000080d */
[----:B------:R-:W-:-:S04]  /*0db0*/  FFMA R14, R2, R3, R2 ;  /* 0x00000003020e7223 */ /* 0x000fc80000000002 */
[----:B------:R-:W-:-:S04]  /*0dc0*/  FFMA R17, R16, R14, RZ ;  /* 0x0000000e10117223 */ /* 0x000fc800000000ff */
[----:B------:R-:W-:-:S04]  /*0dd0*/  FFMA R2, R17, -R13, R16 ;  /* 0x8000000d11027223 */ /* 0x000fc80000000010 */
[----:B------:R-:W-:Y:S01]  /*0de0*/  FFMA R17, R14, R2, R17 ;  /* 0x000000020e117223 */ /* 0x000fe20000000011 */
[----:B-1----:R-:W-:Y:S06]  /*0df0*/  @!P0 BRA `(.L_x_12) ;  /* 0x0000000000148947 */ /* 0x002fec0003800000 */
[----:B------:R-:W-:Y:S02]  /*0e00*/  MOV R3, R16 ;  /* 0x0000001000037202 */ /* 0x000fe40000000f00 */
[----:B------:R-:W-:Y:S02]  /*0e10*/  MOV R2, R13 ;  /* 0x0000000d00027202 */ /* 0x000fe40000000f00 */
[----:B------:R-:W-:-:S07]  /*0e20*/  MOV R14, 0xe40 ;  /* 0x00000e40000e7802 */ /* 0x000fce0000000f00 */
[----:B-----5:R-:W-:Y:S05]  /*0e30*/  CALL.REL.NOINC `($__internal_2_$__cuda_sm3x_div_rn_noftz_f32_slowpath) ;  /* 0x000000a800307944 */ /* 0x020fea0003c00000 */
[----:B------:R-:W-:-:S07]  /*0e40*/  MOV R17, R2 ;  /* 0x0000000200117202 */ /* 0x000fce0000000f00 */
.L_x_12:
[----:B------:R-:W-:Y:S05]  /*0e50*/  BSYNC.RECONVERGENT B2 ;  /* 0x0000000000027941 */ /* 0x000fea0003800200 */
.L_x_11:
        /* <DEDUP_REMOVED lines=14> */
.L_x_14:
[----:B------:R-:W-:Y:S05]  /*0f40*/  BSYNC.RECONVERGENT B2 ;  /* 0x0000000000027941 */ /* 0x000fea0003800200 */
.L_x_13:
        /* <DEDUP_REMOVED lines=14> */
.L_x_16:
[----:B------:R-:W-:Y:S05]  /*1030*/  BSYNC.RECONVERGENT B2 ;  /* 0x0000000000027941 */ /* 0x000fea0003800200 */
.L_x_15:
[----:B------:R-:W0:Y:S02]  /*1040*/  LDC.64 R20, c[0x0][0x3d0] ;  /* 0x0000f400ff147b82 */ /* 0x000e240000000a00 */
[----:B0-----:R-:W-:Y:S01]  /*1050*/  FMUL R14, R20, 12.566370964050292969 ;  /* 0x41490fdb140e7820 */ /* 0x001fe20000400000 */
[----:B------:R-:W-:-:S04]  /*1060*/  FMUL R21, R21, 12.566370964050292969 ;  /* 0x41490fdb15157820 */ /* 0x000fc80000400000 */
[----:B------:R-:W-:-:S05]  /*1070*/  FADD R0, |R14|, |R21| ;  /* 0x400000150e007221 */ /* 0x000fca0000000200 */
[----:B------:R-:W-:-:S04]  /*1080*/  IADD3 R2, PT, PT, R0, 0x1800000, RZ ;  /* 0x0180000000027810 */ /* 0x000fc80007ffe0ff */
[----:B------:R-:W-:-:S04]  /*1090*/  LOP3.LUT R2, R2, 0x7f800000, RZ, 0xc0, !PT ;  /* 0x7f80000002027812 */ /* 0x000fc800078ec0ff */
[----:B------:R-:W-:-:S13]  /*10a0*/  ISETP.GT.U32.AND P0, PT, R2, 0x1ffffff, PT ;  /* 0x01ffffff0200780c */ /* 0x000fda0003f04070 */
[----:B------:R-:W-:Y:S05]  /*10b0*/  @P0 BRA `(.L_x_17) ;  /* 0x0000000000100947 */ /* 0x000fea0003800000 */
[----:B------:R-:W-:-:S07]  /*10c0*/  MOV R56, 0x10e0 ;  /* 0x000010e000387802 */ /* 0x000fce0000000f00 */
[----:B-----5:R-:W-:Y:S05]  /*10d0*/  CALL.REL.NOINC `($__internal_0_$__cuda_sm20_rcp_rn_f32_slowpath) ;  /* 0x000000a000587944 */ /* 0x020fea0003c00000 */
[----:B------:R-:W-:Y:S01]  /*10e0*/  MOV R18, R0 ;  /* 0x0000000000127202 */ /* 0x000fe20000000f00 */
[----:B------:R-:W-:Y:S06]  /*10f0*/  BRA `(.L_x_18) ;  /* 0x0000000000107947 */ /* 0x000fec0003800000 */
.L_x_17:
[----:B------:R-:W0:Y:S02]  /*1100*/  MUFU.RCP R3, R0 ;  /* 0x0000000000037308 */ /* 0x000e240000001000 */
[----:B0-----:R-:W-:-:S04]  /*1110*/  FFMA R2, R0, R3, -1 ;  /* 0xbf80000000027423 */ /* 0x001fc80000000003 */
[----:B------:R-:W-:-:S04]  /*1120*/  FADD.FTZ R2, -R2, -RZ ;  /* 0x800000ff02027221 */ /* 0x000fc80000010100 */
[----:B------:R-:W-:-:S07]  /*1130*/  FFMA R18, R3, R2, R3 ;  /* 0x0000000203127223 */ /* 0x000fce0000000003 */
.L_x_18:
[-C--:B------:R-:W-:Y:S01]  /*1140*/  FMUL R22, R21, R18.reuse ;  /* 0x0000001215167220 */ /* 0x080fe20000400000 */
[-C--:B------:R-:W-:Y:S01]  /*1150*/  FMUL R23, R14, R18.reuse ;  /* 0x000000120e177220 */ /* 0x080fe20000400000 */
[----:B------:R-:W-:Y:S01]  /*1160*/  BSSY.RECONVERGENT B0, `(.L_x_19) ;  /* 0x0000011000007945 */ /* 0x000fe20003800200 */
[----:B------:R-:W-:Y:S01]  /*1170*/  FMUL R21, RZ, R18 ;  /* 0x00000012ff157220 */ /* 0x000fe20000400000 */
[----:B------:R-:W-:-:S04]  /*1180*/  FMUL R0, R22, R22 ;  /* 0x0000001616007220 */ /* 0x000fc80000400000 */
[----:B------:R-:W-:-:S05]  /*1190*/  FFMA R27, R23, R23, R0 ;  /* 0x00000017171b7223 */ /* 0x000fca0000000000 */
[----:B------:R-:W-:-:S04]  /*11a0*/  IADD3 R0, PT, PT, R27, 0x1800000, RZ ;  /* 0x018000001b007810 */ /* 0x000fc80007ffe0ff */
[----:B------:R-:W-:-:S04]  /*11b0*/  LOP3.LUT R0, R0, 0x7f800000, RZ, 0xc0, !PT ;  /* 0x7f80000000007812 */ /* 0x000fc800078ec0ff */
[----:B------:R-:W-:-:S13]  /*11c0*/  ISETP.GT.U32.AND P0, PT, R0, 0x1ffffff, PT ;  /* 0x01ffffff0000780c */ /* 0x000fda0003f04070 */
[----:B------:R-:W-:Y:S05]  /*11d0*/  @P0 BRA `(.L_x_20) ;  /* 0x0000000000140947 */ /* 0x000fea0003800000 */
[----:B------:R-:W-:Y:S02]  /*11e0*/  MOV R0, R27 ;  /* 0x0000001b00007202 */ /* 0x000fe40000000f00 */
[----:B------:R-:W-:-:S07]  /*11f0*/  MOV R56, 0x1210 ;  /* 0x0000121000387802 */ /* 0x000fce0000000f00 */
[----:B-----5:R-:W-:Y:S05]  /*1200*/  CALL.REL.NOINC `($__internal_0_$__cuda_sm20_rcp_rn_f32_slowpath) ;  /* 0x000000a0000c7944 */ /* 0x020fea0003c00000 */
[----:B------:R-:W-:Y:S01]  /*1210*/  MOV R20, R0 ;  /* 0x0000000000147202 */ /* 0x000fe20000000f00 */
[----:B------:R-:W-:Y:S06]  /*1220*/  BRA `(.L_x_21) ;  /* 0x0000000000107947 */ /* 0x000fec0003800000 */
.L_x_20:
[----:B------:R-:W0:Y:S02]  /*1230*/  MUFU.RCP R20, R27 ;  /* 0x0000001b00147308 */ /* 0x000e240000001000 */
[----:B0-----:R-:W-:-:S04]  /*1240*/  FFMA R0, R27, R20, -1 ;  /* 0xbf8000001b007423 */ /* 0x001fc80000000014 */
[----:B------:R-:W-:-:S04]  /*1250*/  FADD.FTZ R3, -R0, -RZ ;  /* 0x800000ff00037221 */ /* 0x000fc80000010100 */
[----:B------:R-:W-:-:S07]  /*1260*/  FFMA R20, R20, R3, R20 ;  /* 0x0000000314147223 */ /* 0x000fce0000000014 */
.L_x_21:
[----:B------:R-:W-:Y:S05]  /*1270*/  BSYNC.RECONVERGENT B0 ;  /* 0x0000000000007941 */ /* 0x000fea0003800200 */
.L_x_19:
[----:B------:R-:W0:Y:S02]  /*1280*/  LDC.64 R2, c[0x0][0x3d8] ;  /* 0x0000f600ff027b82 */ /* 0x000e240000000a00 */
[----:B0-----:R-:W-:Y:S01]  /*1290*/  FADD R2, |R2|, |R3| ;  /* 0x4000000302027221 */ /* 0x001fe20000000200 */
[----:B------:R-:W-:-:S04]  /*12a0*/  FMUL R3, R21, R22 ;  /* 0x0000001615037220 */ /* 0x000fc80000400000 */
[----:B------:R-:W-:Y:S01]  /*12b0*/  IADD3 R0, PT, PT, R2, 0x1800000, RZ ;  /* 0x0180000002007810 */ /* 0x000fe20007ffe0ff */
[----:B------:R-:W-:-:S03]  /*12c0*/  FFMA R3, R23, R18, R3 ;  /* 0x0000001217037223 */ /* 0x000fc60000000003 */
[----:B------:R-:W-:Y:S01]  /*12d0*/  LOP3.LUT R14, R0, 0x7f800000, RZ, 0xc0, !PT ;  /* 0x7f800000000e7812 */ /* 0x000fe200078ec0ff */
[----:B------:R-:W-:Y:S01]  /*12e0*/  FMUL R0, R22, R18 ;  /* 0x0000001216007220 */ /* 0x000fe20000400000 */
[----:B------:R-:W-:Y:S02]  /*12f0*/  FMUL R18, R3, R20 ;  /* 0x0000001403127220 */ /* 0x000fe40000400000 */
[----:B------:R-:W-:Y:S01]  /*1300*/  ISETP.GT.U32.AND P0, PT, R14, 0x1ffffff, PT ;  /* 0x01ffffff0e00780c */ /* 0x000fe20003f04070 */
[----:B------:R-:W-:-:S04]  /*1310*/  FFMA R21, R21, R23, -R0 ;  /* 0x0000001715157223 */ /* 0x000fc80000000800 */
[----:B------:R-:W-:-:S08]  /*1320*/  FMUL R20, R21, R20 ;  /* 0x0000001415147220 */ /* 0x000fd00000400000 */
[----:B------:R-:W-:Y:S05]  /*1330*/  @P0 BRA `(.L_x_22) ;  /* 0x0000000000140947 */ /* 0x000fea0003800000 */
[----:B------:R-:W-:Y:S02]  /*1340*/  MOV R0, R2 ;  /* 0x0000000200007202 */ /* 0x000fe40000000f00 */
[----:B------:R-:W-:-:S07]  /*1350*/  MOV R56, 0x1370 ;  /* 0x0000137000387802 */ /* 0x000fce0000000f00 */
[----:B-----5:R-:W-:Y:S05]  /*1360*/  CALL.REL.NOINC `($__internal_0_$__cuda_sm20_rcp_rn_f32_slowpath) ;  /* 0x0000009c00b47944 */ /* 0x020fea0003c00000 */
[----:B------:R-:W-:Y:S01]  /*1370*/  MOV R27, R0 ;  /* 0x00000000001b7202 */ /* 0x000fe20000000f00 */
[----:B------:R-:W-:Y:S06]  /*1380*/  BRA `(.L_x_23) ;  /* 0x0000000000107947 */ /* 0x000fec0003800000 */
.L_x_22:
[----:B------:R-:W0:Y:S02]  /*1390*/  MUFU.RCP R27, R2 ;  /* 0x00000002001b7308 */ /* 0x000e240000001000 */
[----:B0-----:R-:W-:-:S04]  /*13a0*/  FFMA R0, R2, R27, -1 ;  /* 0xbf80000002007423 */ /* 0x001fc8000000001b */
[----:B------:R-:W-:-:S04]  /*13b0*/  FADD.FTZ R0, -R0, -RZ ;  /* 0x800000ff00007221 */ /* 0x000fc80000010100 */
[----:B------:R-:W-:-:S07]  /*13c0*/  FFMA R27, R27, R0, R27 ;  /* 0x000000001b1b7223 */ /* 0x000fce000000001b */
.L_x_23:
[----:B------:R-:W0:Y:S01]  /*13d0*/  LDCU.64 UR4, c[0x0][0x3d8] ;  /* 0x00007b00ff0477ac */ /* 0x000e220008000a00 */
[----:B------:R-:W-:Y:S01]  /*13e0*/  BSSY.RECONVERGENT B0, `(.L_x_24) ;  /* 0x0000015000007945 */ /* 0x000fe20003800200 */
[C---:B0-----:R-:W-:Y:S01]  /*13f0*/  FMUL R23, R27.reuse, UR5 ;  /* 0x000000051b177c20 */ /* 0x041fe20008400000 */
[----:B------:R-:W-:Y:S01]  /*1400*/  FMUL R14, R27, UR4 ;  /* 0x000000041b0e7c20 */ /* 0x000fe20008400000 */
[----:B------:R-:W0:Y:S02]  /*1410*/  LDCU.64 UR4, c[0x0][0x3e0] ;  /* 0x00007c00ff0477ac */ /* 0x000e240008000a00 */
[----:B------:R-:W-:-:S04]  /*1420*/  FMUL R3, R23, R23 ;  /* 0x0000001717037220 */ /* 0x000fc80000400000 */
[----:B------:R-:W-:-:S05]  /*1430*/  FFMA R21, R14, R14, R3 ;  /* 0x0000000e0e157223 */ /* 0x000fca0000000003 */
[----:B------:R-:W-:-:S04]  /*1440*/  IADD3 R0, PT, PT, R21, 0x1800000, RZ ;  /* 0x0180000015007810 */ /* 0x000fc80007ffe0ff */
[----:B------:R-:W-:Y:S01]  /*1450*/  LOP3.LUT R0, R0, 0x7f800000, RZ, 0xc0, !PT ;  /* 0x7f80000000007812 */ /* 0x000fe200078ec0ff */
[----:B0-----:R-:W-:-:S03]  /*1460*/  FMUL R22, R27, UR4 ;  /* 0x000000041b167c20 */ /* 0x001fc60008400000 */
[----:B------:R-:W-:Y:S01]  /*1470*/  ISETP.GT.U32.AND P0, PT, R0, 0x1ffffff, PT ;  /* 0x01ffffff0000780c */ /* 0x000fe20003f04070 */
[----:B------:R-:W-:-:S12]  /*1480*/  FMUL R30, R27, UR5 ;  /* 0x000000051b1e7c20 */ /* 0x000fd80008400000 */
[----:B------:R-:W-:Y:S05]  /*1490*/  @P0 BRA `(.L_x_25) ;  /* 0x0000000000140947 */ /* 0x000fea0003800000 */
[----:B------:R-:W-:Y:S02]  /*14a0*/  MOV R0, R21 ;  /* 0x0000001500007202 */ /* 0x000fe40000000f00 */
[----:B------:R-:W-:-:S07]  /*14b0*/  MOV R56, 0x14d0 ;  /* 0x000014d000387802 */ /* 0x000fce0000000f00 */
[----:B-----5:R-:W-:Y:S05]  /*14c0*/  CALL.REL.NOINC `($__internal_0_$__cuda_sm20_rcp_rn_f32_slowpath) ;  /* 0x0000009c005c7944 */ /* 0x020fea0003c00000 */
[----:B------:R-:W-:Y:S01]  /*14d0*/  MOV R28, R0 ;  /* 0x00000000001c7202 */ /* 0x000fe20000000f00 */
[----:B------:R-:W-:Y:S06]  /*14e0*/  BRA `(.L_x_26) ;  /* 0x0000000000107947 */ /* 0x000fec0003800000 */
.L_x_25:
[----:B------:R-:W0:Y:S02]  /*14f0*/  MUFU.RCP R28, R21 ;  /* 0x00000015001c7308 */ /* 0x000e240000001000 */
[----:B0-----:R-:W-:-:S04]  /*1500*/  FFMA R0, R21, R28, -1 ;  /* 0xbf80000015007423 */ /* 0x001fc8000000001c */
[----:B------:R-:W-:-:S04]  /*1510*/  FADD.FTZ R3, -R0, -RZ ;  /* 0x800000ff00037221 */ /* 0x000fc80000010100 */
[----:B------:R-:W-:-:S07]  /*1520*/  FFMA R28, R28, R3, R28 ;  /* 0x000000031c1c7223 */ /* 0x000fce000000001c */
.L_x_26:
[----:B------:R-:W-:Y:S05]  /*1530*/  BSYNC.RECONVERGENT B0 ;  /* 0x0000000000007941 */ /* 0x000fea0003800200 */
.L_x_24:
[----:B------:R-:W0:Y:S01]  /*1540*/  LDC.64 R32, c[0x0][0x3e0] ;  /* 0x0000f800ff207b82 */ /* 0x000e220000000a00 */
[-C--:B------:R-:W-:Y:S01]  /*1550*/  FMUL R3, R30, R23.reuse ;  /* 0x000000171e037220 */ /* 0x080fe20000400000 */
[----:B------:R-:W-:-:S03]  /*1560*/  FMUL R21, R22, R23 ;  /* 0x0000001716157220 */ /* 0x000fc60000400000 */
[-C--:B------:R-:W-:Y:S01]  /*1570*/  FFMA R3, R22, R14.reuse, R3 ;  /* 0x0000000e16037223 */ /* 0x080fe20000000003 */
[----:B------:R-:W-:-:S03]  /*1580*/  FFMA R21, R30, R14, -R21 ;  /* 0x0000000e1e157223 */ /* 0x000fc60000000815 */
[----:B------:R-:W-:Y:S01]  /*1590*/  FMUL R3, R3, R28 ;  /* 0x0000001c03037220 */ /* 0x000fe20000400000 */
[----:B0-----:R-:W-:-:S05]  /*15a0*/  FADD R29, |R32|, |R33| ;  /* 0x40000021201d7221 */ /* 0x001fca0000000200 */
[----:B------:R-:W-:-:S04]  /*15b0*/  IADD3 R0, PT, PT, R29, 0x1800000, RZ ;  /* 0x018000001d007810 */ /* 0x000fc80007ffe0ff */
[----:B------:R-:W-:Y:S01]  /*15c0*/  LOP3.LUT R2, R0, 0x7f800000, RZ, 0xc0, !PT ;  /* 0x7f80000000027812 */ /* 0x000fe200078ec0ff */
[----:B------:R-:W-:-:S03]  /*15d0*/  FMUL R0, R21, R28 ;  /* 0x0000001c15007220 */ /* 0x000fc60000400000 */
[----:B------:R-:W-:Y:S01]  /*15e0*/  ISETP.GT.U32.AND P0, PT, R2, 0x1ffffff, PT ;  /* 0x01ffffff0200780c */ /* 0x000fe20003f04070 */
[-C--:B------:R-:W-:Y:S01]  /*15f0*/  FMUL R2, R3, R0.reuse ;  /* 0x0000000003027220 */ /* 0x080fe20000400000 */
[----:B------:R-:W-:-:S03]  /*1600*/  FMUL R22, R0, R0 ;  /* 0x0000000000167220 */ /* 0x000fc60000400000 */
[C---:B------:R-:W-:Y:S01]  /*1610*/  FFMA R21, R3.reuse, R0, R2 ;  /* 0x0000000003157223 */ /* 0x040fe20000000002 */
[----:B------:R-:W-:-:S07]  /*1620*/  FFMA R22, R3, R3, -R22 ;  /* 0x0000000303167223 */ /* 0x000fce0000000816 */
[----:B------:R-:W-:Y:S05]  /*1630*/  @P0 BRA `(.L_x_27) ;  /* 0x0000000000140947 */ /* 0x000fea0003800000 */
[----:B------:R-:W-:Y:S02]  /*1640*/  MOV R0, R29 ;  /* 0x0000001d00007202 */ /* 0x000fe40000000f00 */
[----:B------:R-:W-:-:S07]  /*1650*/  MOV R56, 0x1670 ;  /* 0x0000167000387802 */ /* 0x000fce0000000f00 */
[----:B-----5:R-:W-:Y:S05]  /*1660*/  CALL.REL.NOINC `($__internal_0_$__cuda_sm20_rcp_rn_f32_slowpath) ;  /* 0x0000009800f47944 */ /* 0x020fea0003c00000 */
[----:B------:R-:W-:Y:S01]  /*1670*/  MOV R30, R0 ;  /* 0x00000000001e7202 */ /* 0x000fe20000000f00 */
[----:B------:R-:W-:Y:S06]  /*1680*/  BRA `(.L_x_28) ;  /* 0x0000000000107947 */ /* 0x000fec0003800000 */
.L_x_27:
[----:B------:R-:W0:Y:S02]  /*1690*/  MUFU.RCP R30, R29 ;  /* 0x0000001d001e7308 */ /* 0x000e240000001000 */
[----:B0-----:R-:W-:-:S04]  /*16a0*/  FFMA R0, R29, R30, -1 ;  /* 0xbf8000001d007423 */ /* 0x001fc8000000001e */
[----:B------:R-:W-:-:S04]  /*16b0*/  FADD.FTZ R3, -R0, -RZ ;  /* 0x800000ff00037221 */ /* 0x000fc80000010100 */
[----:B------:R-:W-:-:S07]  /*16c0*/  FFMA R30, R30, R3, R30 ;  /* 0x000000031e1e7223 */ /* 0x000fce000000001e */
.L_x_28:
        /* <DEDUP_REMOVED lines=16> */
[----:B------:R-:W-:Y:S05]  /*17d0*/  BRA `(.L_x_31) ;  /* 0x0000000000107947 */ /* 0x000fea0003800000 */
.L_x_30:
[----:B------:R-:W0:Y:S02]  /*17e0*/  MUFU.RCP R0, R29 ;  /* 0x0000001d00007308 */ /* 0x000e240000001000 */
[----:B0-----:R-:W-:-:S04]  /*17f0*/  FFMA R2, R29, R0, -1 ;  /* 0xbf8000001d027423 */ /* 0x001fc80000000000 */
[----:B------:R-:W-:-:S04]  /*1800*/  FADD.FTZ R3, -R2, -RZ ;  /* 0x800000ff02037221 */ /* 0x000fc80000010100 */
[----:B------:R-:W-:-:S07]  /*1810*/  FFMA R0, R0, R3, R0 ;  /* 0x0000000300007223 */ /* 0x000fce0000000000 */
.L_x_31:
[----:B------:R-:W-:Y:S05]  /*1820*/  BSYNC.RECONVERGENT B0 ;  /* 0x0000000000007941 */ /* 0x000fea0003800200 */
.L_x_29:
[----:B------:R-:W0:Y:S01]  /*1830*/  LDCU UR4, c[0x0][0x3f0] ;  /* 0x00007e00ff0477ac */ /* 0x000e220008000800 */
[----:B------:R-:W-:Y:S01]  /*1840*/  FMUL R2, R32, R34 ;  /* 0x0000002220027220 */ /* 0x000fe20000400000 */
[----:B------:R-:W-:Y:S01]  /*1850*/  FMUL R31, RZ, -R30 ;  /* 0x8000001eff1f7220 */ /* 0x000fe20000400000 */
[C---:B------:R-:W-:Y:S01]  /*1860*/  FMUL R29, R33.reuse, R34 ;  /* 0x00000022211d7220 */ /* 0x040fe20000400000 */
[----:B------:R-:W-:Y:S01]  /*1870*/  FMUL R35, RZ, -R27 ;  /* 0x8000001bff237220 */ /* 0x000fe20000400000 */
[----:B------:R-:W-:Y:S01]  /*1880*/  FFMA R3, R33, R39, R2 ;  /* 0x0000002721037223 */ /* 0x000fe20000000002 */
[----:B------:R-:W-:Y:S01]  /*1890*/  FMUL R33, R34, R31 ;  /* 0x0000001f22217220 */ /* 0x000fe20000400000 */
[----:B------:R-:W-:Y:S01]  /*18a0*/  FFMA R29, R32, R39, -R29 ;  /* 0x00000027201d7223 */ /* 0x000fe2000000081d */
[----:B------:R-:W-:Y:S01]  /*18b0*/  FMUL R37, R23, R35 ;  /* 0x0000002317257220 */ /* 0x000fe20000400000 */
[-C--:B------:R-:W-:Y:S01]  /*18c0*/  FMUL R3, R3, R0.reuse ;  /* 0x0000000003037220 */ /* 0x080fe20000400000 */
[----:B------:R-:W-:Y:S01]  /*18d0*/  BSSY.RECONVERGENT B0, `(.L_x_32) ;  /* 0x000023c000007945 */ /* 0x000fe20003800200 */
[----:B------:R-:W-:Y:S01]  /*18e0*/  FMUL R2, R29, R0 ;  /* 0x000000001d027220 */ /* 0x000fe20000400000 */
[----:B0-----:R-:W-:Y:S01]  /*18f0*/  FMUL R30, R30, -UR4 ;  /* 0x800000041e1e7c20 */ /* 0x001fe20008400000 */
[----:B------:R-:W-:-:S03]  /*1900*/  FMUL R27, R27, -UR4 ;  /* 0x800000041b1b7c20 */ /* 0x000fc60008400000 */
[-C--:B------:R-:W-:Y:S01]  /*1910*/  FFMA R33, R39, R30.reuse, -R33 ;  /* 0x0000001e27217223 */ /* 0x080fe20000000821 */
[----:B------:R-:W-:Y:S01]  /*1920*/  FMUL R32, R34, R30 ;  /* 0x0000001e22207220 */ /* 0x000fe20000400000 */
[-C--:B------:R-:W-:Y:S01]  /*1930*/  FMUL R29, R23, R27.reuse ;  /* 0x0000001b171d7220 */ /* 0x080fe20000400000 */
[----:B------:R-:W-:Y:S01]  /*1940*/  FMUL R30, R3, R2 ;  /* 0x00000002031e7220 */ /* 0x000fe20000400000 */
[----:B------:R-:W-:Y:S01]  /*1950*/  FMUL R34, R33, R0 ;  /* 0x0000000021227220 */ /* 0x000fe20000400000 */
[C---:B------:R-:W-:Y:S01]  /*1960*/  FFMA R37, R14.reuse, R27, -R37 ;  /* 0x0000001b0e257223 */ /* 0x040fe20000000825 */
[----:B------:R-:W-:Y:S01]  /*1970*/  FFMA R31, R39, R31, R32 ;  /* 0x0000001f271f7223 */ /* 0x000fe20000000020 */
[----:B------:R-:W-:Y:S01]  /*1980*/  FFMA R29, R14, R35, R29 ;  /* 0x000000230e1d7223 */ /* 0x000fe2000000001d */
[----:B------:R-:W-:Y:S01]  /*1990*/  FMUL R23, R34, R13 ;  /* 0x0000000d22177220 */ /* 0x000fe20000400000 */
[-C--:B------:R-:W-:Y:S01]  /*19a0*/  FFMA R27, R3, R2.reuse, R30 ;  /* 0x00000002031b7223 */ /* 0x080fe2000000001e */
[----:B------:R-:W-:Y:S01]  /*19b0*/  FMUL R2, R2, R2 ;  /* 0x0000000202027220 */ /* 0x000fe20000400000 */
[----:B------:R-:W-:Y:S01]  /*19c0*/  FMUL R14, R37, R28 ;  /* 0x0000001c250e7220 */ /* 0x000fe20000400000 */
[----:B------:R-:W-:Y:S01]  /*19d0*/  FMUL R30, R31, R0 ;  /* 0x000000001f1e7220 */ /* 0x000fe20000400000 */
[----:B------:R-:W-:Y:S01]  /*19e0*/  LOP3.LUT P0, R33, R23, 0x7fffffff, RZ, 0xc0, !PT ;  /* 0x7fffffff17217812 */ /* 0x000fe2000780c0ff */
[----:B------:R-:W-:Y:S01]  /*19f0*/  FMUL R32, R29, R28 ;  /* 0x0000001c1d207220 */ /* 0x000fe20000400000 */
[----:B------:R-:W-:Y:S01]  /*1a00*/  FFMA R28, R3, R3, -R2 ;  /* 0x00000003031c7223 */ /* 0x000fe20000000802 */
[-C--:B------:R-:W-:Y:S01]  /*1a10*/  FMUL R29, R14, R13.reuse ;  /* 0x0000000d0e1d7220 */ /* 0x080fe20000400000 */
[-C--:B------:R-:W-:Y:S01]  /*1a20*/  FMUL R30, R30, R13.reuse ;  /* 0x0000000d1e1e7220 */ /* 0x080fe20000400000 */
[----:B------:R-:W-:-:S08]  /*1a30*/  FMUL R32, R32, R13 ;  /* 0x0000000d20207220 */ /* 0x000fd00000400000 */
[----:B------:R-:W-:Y:S05]  /*1a40*/  @P0 BRA `(.L_x_33) ;  /* 0x0000000000300947 */ /* 0x000fea0003800000 */
[----:B------:R-:W-:Y:S01]  /*1a50*/  HFMA2 R3, -RZ, RZ, 0.96630859375, -0.0022525787353515625 ;  /* 0x3bbb989dff037431 */ /* 0x000fe200000001ff */
[----:B------:R-:W-:-:S04]  /*1a60*/  MOV R31, 0x437c0000 ;  /* 0x437c0000001f7802 */ /* 0x000fc80000000f00 */
[----:B------:R-:W-:-:S04]  /*1a70*/  FFMA.SAT R0, R30, R3, 0.5 ;  /* 0x3f0000001e007423 */ /* 0x000fc80000002003 */
[----:B------:R-:W-:Y:S01]  /*1a80*/  FFMA.RM R0, R0, R31, 12582913 ;  /* 0x4b40000100007423 */ /* 0x000fe2000000401f */
[----:B------:R-:W-:-:S03]  /*1a90*/  MOV R31, R23 ;  /* 0x00000017001f7202 */ /* 0x000fc60000000f00 */
[C---:B------:R-:W-:Y:S01]  /*1aa0*/  FADD R3, R0.reuse, -12583039 ;  /* 0xcb40007f00037421 */ /* 0x040fe20000000000 */
[----:B------:R-:W-:-:S03]  /*1ab0*/  SHF.L.U32 R0, R0, 0x17, RZ ;  /* 0x0000001700007819 */ /* 0x000fc600000006ff */
[----:B------:R-:W-:-:S04]  /*1ac0*/  FFMA R3, R30, 1.4426950216293334961, -R3 ;  /* 0x3fb8aa3b1e037823 */ /* 0x000fc80000000803 */
[----:B------:R-:W-:-:S06]  /*1ad0*/  FFMA R3, R30, 1.925963033500011079e-08, R3 ;  /* 0x32a570601e037823 */ /* 0x000fcc0000000003 */
[----:B------:R-:W0:Y:S02]  /*1ae0*/  MUFU.EX2 R3, R3 ;  /* 0x0000000300037308 */ /* 0x000e240000000800 */
[----:B0-----:R-:W-:Y:S01]  /*1af0*/  FMUL R33, R0, R3 ;  /* 0x0000000300217220 */ /* 0x001fe20000400000 */
[----:B------:R-:W-:Y:S06]  /*1b00*/  BRA `(.L_x_34) ;  /* 0x0000002000607947 */ /* 0x000fec0003800000 */
.L_x_33:
[----:B------:R-:W-:-:S13]  /*1b10*/  LOP3.LUT P0, R0, R30, 0x7fffffff, RZ, 0xc0, !PT ;  /* 0x7fffffff1e007812 */ /* 0x000fda000780c0ff */
[----:B------:R-:W-:Y:S05]  /*1b20*/  @P0 BRA `(.L_x_35) ;  /* 0x0000000800840947 */ /* 0x000fea0003800000 */
[C---:B------:R-:W-:Y:S01]  /*1b30*/  FMUL R0, R23.reuse, 0.63661974668502807617 ;  /* 0x3f22f98317007820 */ /* 0x040fe20000400000 */
[----:B------:R-:W-:Y:S01]  /*1b40*/  FSETP.GE.AND P0, PT, |R23|, 105615, PT ;  /* 0x47ce47801700780b */ /* 0x000fe20003f06200 */
[----:B------:R-:W-:Y:S04]  /*1b50*/  BSSY.RECONVERGENT B1, `(.L_x_36) ;  /* 0x0000040000017945 */ /* 0x000fe80003800200 */
[----:B------:R-:W0:Y:S02]  /*1b60*/  F2I.NTZ R0, R0 ;  /* 0x0000000000007305 */ /* 0x000e240000203100 */
[-C--:B0-----:R-:W-:Y:S02]  /*1b70*/  I2FP.F32.S32 R2, R0.reuse ;  /* 0x0000000000027245 */ /* 0x081fe40000201400 */
[----:B------:R-:W-:-:S03]  /*1b80*/  MOV R31, R0 ;  /* 0x00000000001f7202 */ /* 0x000fc60000000f00 */
[----:B------:R-:W-:-:S04]  /*1b90*/  FFMA R3, R2, -1.5707962512969970703, R23 ;  /* 0xbfc90fda02037823 */ /* 0x000fc80000000017 */
[----:B------:R-:W-:-:S04]  /*1ba0*/  FFMA R3, R2, -7.5497894158615963534e-08, R3 ;  /* 0xb3a2216802037823 */ /* 0x000fc80000000003 */
[----:B------:R-:W-:-:S05]  /*1bb0*/  FFMA R38, R2, -5.3903029534742383927e-15, R3 ;  /* 0xa7c234c502267823 */ /* 0x000fca0000000003 */
[----:B------:R-:W-:Y:S01]  /*1bc0*/  MOV R2, R38 ;  /* 0x0000002600027202 */ /* 0x000fe20000000f00 */
[----:B------:R-:W-:Y:S06]  /*1bd0*/  @!P0 BRA `(.L_x_37) ;  /* 0x0000000000dc8947 */ /* 0x000fec0003800000 */
[----:B------:R-:W-:-:S13]  /*1be0*/  FSETP.NEU.AND P0, PT, |R23|, +INF , PT ;  /* 0x7f8000001700780b */ /* 0x000fda0003f0d200 */
[----:B------:R-:W-:Y:S01]  /*1bf0*/  @!P0 FMUL R2, RZ, R23 ;  /* 0x00000017ff028220 */ /* 0x000fe20000400000 */
[----:B------:R-:W-:Y:S01]  /*1c00*/  @!P0 MOV R0, RZ ;  /* 0x000000ff00008202 */ /* 0x000fe20000000f00 */
[----:B------:R-:W-:Y:S06]  /*1c10*/  @!P0 BRA `(.L_x_37) ;  /* 0x0000000000cc8947 */ /* 0x000fec0003800000 */
[----:B------:R-:W-:Y:S01]  /*1c20*/  SHF.L.U32 R2, R23, 0x8, RZ ;  /* 0x0000000817027819 */ /* 0x000fe200000006ff */
[----:B------:R-:W-:Y:S01]  /*1c30*/  HFMA2 R34, -RZ, RZ, 0, 0 ;  /* 0x00000000ff227431 */ /* 0x000fe200000001ff */
[----:B------:R-:W-:Y:S01]  /*1c40*/  MOV R0, R1 ;  /* 0x0000000100007202 */ /* 0x000fe20000000f00 */
[----:B------:R-:W0:Y:S01]  /*1c50*/  LDCU.64 UR6, c[0x4][0x168] ;  /* 0x01002d00ff0677ac */ /* 0x000e220008000a00 */
[----:B------:R-:W-:Y:S01]  /*1c60*/  LOP3.LUT R35, R2, 0x80000000, RZ, 0xfc, !PT ;  /* 0x8000000002237812 */ /* 0x000fe200078efcff */
[----:B------:R-:W-:Y:S01]  /*1c70*/  UMOV UR5, URZ ;  /* 0x000000ff00057c82 */ /* 0x000fe20008000000 */
[----:B------:R-:W-:-:S05]  /*1c80*/  UMOV UR4, URZ ;  /* 0x000000ff00047c82 */ /* 0x000fca0008000000 */
.L_x_38:
[----:B0-----:R-:W-:Y:S02]  /*1c90*/  MOV R36, UR6 ;  /* 0x0000000600247c02 */ /* 0x001fe40008000f00 */
[----:B------:R-:W-:-:S05]  /*1ca0*/  MOV R37, UR7 ;  /* 0x0000000700257c02 */ /* 0x000fca0008000f00 */
[----:B------:R-:W2:Y:S01]  /*1cb0*/  LDG.E.CONSTANT R2, desc[UR8][R36.64] ;  /* 0x0000000824027981 */ /* 0x000ea2000c1e9900 */
[----:B------:R-:W-:Y:S02]  /*1cc0*/  UIADD3 UR6, UP0, UPT, UR6, 0x4, URZ ;  /* 0x0000000406067890 */ /* 0x000fe4000ff1e0ff */
[----:B------:R-:W-:Y:S02]  /*1cd0*/  UIADD3 UR4, UPT, UPT, UR4, 0x1, URZ ;  /* 0x0000000104047890 */ /* 0x000fe4000fffe0ff */
[----:B------:R-:W-:Y:S02]  /*1ce0*/  UIADD3.X UR7, UPT, UPT, URZ, UR7, URZ, UP0, !UPT ;  /* 0x00000007ff077290 */ /* 0x000fe400087fe4ff */
[----:B------:R-:W-:Y:S01]  /*1cf0*/  UISETP.NE.AND UP0, UPT, UR4, 0x6, UPT ;  /* 0x000000060400788c */ /* 0x000fe2000bf05270 */
[----:B--2---:R-:W-:-:S03]  /*1d00*/  IMAD.WIDE.U32 R2, R2, R35, RZ ;  /* 0x0000002302027225 */ /* 0x004fc600078e00ff */
[----:B------:R-:W-:-:S04]  /*1d10*/  IADD3 R33, P0, PT, R2, R34, RZ ;  /* 0x0000002202217210 */ /* 0x000fc80007f1e0ff */
[----:B------:R-:W-:Y:S01]  /*1d20*/  IADD3.X R34, PT, PT, R3, UR5, RZ, P0, !PT ;  /* 0x0000000503227c10 */ /* 0x000fe200087fe4ff */
[----:B------:R0:W-:Y:S02]  /*1d30*/  STL [R0], R33 ;  /* 0x0000002100007387 */ /* 0x0001e40000100800 */
[----:B0-----:R-:W-:Y:S01]  /*1d40*/  IADD3 R0, PT, PT, R0, 0x4, RZ ;  /* 0x0000000400007810 */ /* 0x001fe20007ffe0ff */
[----:B------:R-:W-:Y:S06]  /*1d50*/  BRA.U UP0, `(.L_x_38) ;  /* 0xfffffffd00cc7547 */ /* 0x000fec000b83ffff */
[----:B------:R-:W-:Y:S01]  /*1d60*/  SHF.R.U32.HI R14, RZ, 0x17, R23 ;  /* 0x00000017ff0e7819 */ /* 0x000fe20000011617 */
[----:B------:R0:W-:Y:S03]  /*1d70*/  STL [R1+0x18], R34 ;  /* 0x0000182201007387 */ /* 0x0001e60000100800 */
[C---:B------:R-:W-:Y:S02]  /*1d80*/  LOP3.LUT R0, R14.reuse, 0xe0, RZ, 0xc0, !PT ;  /* 0x000000e00e007812 */ /* 0x040fe400078ec0ff */
[----:B------:R-:W-:Y:S02]  /*1d90*/  LOP3.LUT P0, RZ, R14, 0x1f, RZ, 0xc0, !PT ;  /* 0x0000001f0eff7812 */ /* 0x000fe4000780c0ff */
[----:B------:R-:W-:-:S04]  /*1da0*/  IADD3 R0, PT, PT, R0, -0x80, RZ ;  /* 0xffffff8000007810 */ /* 0x000fc80007ffe0ff */
[----:B------:R-:W-:-:S05]  /*1db0*/  SHF.R.U32.HI R0, RZ, 0x5, R0 ;  /* 0x00000005ff007819 */ /* 0x000fca0000011600 */
[----:B------:R-:W-:-:S05]  /*1dc0*/  IMAD R33, R0, -0x4, R1 ;  /* 0xfffffffc00217824 */ /* 0x000fca00078e0201 */
[----:B------:R-:W2:Y:S04]  /*1dd0*/  LDL R0, [R33+0x18] ;  /* 0x0000180021007983 */ /* 0x000ea80000100800 */
[----:B------:R-:W2:Y:S04]  /*1de0*/  LDL R3, [R33+0x14] ;  /* 0x0000140021037983 */ /* 0x000ea80000100800 */
[----:B------:R-:W3:Y:S01]  /*1df0*/  @P0 LDL R2, [R33+0x10] ;  /* 0x0000100021020983 */ /* 0x000ee20000100800 */
[----:B------:R-:W-:Y:S01]  /*1e00*/  LOP3.LUT R14, R14, 0x1f, RZ, 0xc0, !PT ;  /* 0x0000001f0e0e7812 */ /* 0x000fe200078ec0ff */
[----:B------:R-:W-:Y:S01]  /*1e10*/  UMOV UR4, 0x54442d19 ;  /* 0x54442d1900047882 */ /* 0x000fe20000000000 */
[----:B------:R-:W-:-:S02]  /*1e20*/  UMOV UR5, 0x3bf921fb ;  /* 0x3bf921fb00057882 */ /* 0x000fc40000000000 */
[-C--:B--2---:R-:W-:Y:S02]  /*1e30*/  @P0 SHF.L.W.U32.HI R0, R3, R14.reuse, R0 ;  /* 0x0000000e03000219 */ /* 0x084fe40000010e00 */
[----:B---3--:R-:W-:Y:S02]  /*1e40*/  @P0 SHF.L.W.U32.HI R3, R2, R14, R3 ;  /* 0x0000000e02030219 */ /* 0x008fe40000010e03 */
[----:B------:R-:W-:Y:S02]  /*1e50*/  ISETP.GE.AND P0, PT, R23, RZ, PT ;  /* 0x000000ff1700720c */ /* 0x000fe40003f06270 */
[C---:B------:R-:W-:Y:S02]  /*1e60*/  SHF.L.W.U32.HI R2, R3.reuse, 0x2, R0 ;  /* 0x0000000203027819 */ /* 0x040fe40000010e00 */
[----:B------:R-:W-:Y:S02]  /*1e70*/  SHF.L.U32 R3, R3, 0x2, RZ ;  /* 0x0000000203037819 */ /* 0x000fe400000006ff */
[----:B------:R-:W-:-:S04]  /*1e80*/  SHF.R.S32.HI R14, RZ, 0x1f, R2 ;  /* 0x0000001fff0e7819 */ /* 0x000fc80000011402 */
[C---:B------:R-:W-:Y:S02]  /*1e90*/  LOP3.LUT R36, R14.reuse, R3, RZ, 0x3c, !PT ;  /* 0x000000030e247212 */ /* 0x040fe400078e3cff */
[----:B------:R-:W-:Y:S02]  /*1ea0*/  LOP3.LUT R37, R14, R2, RZ, 0x3c, !PT ;  /* 0x000000020e257212 */ /* 0x000fe400078e3cff */
[----:B------:R-:W-:Y:S02]  /*1eb0*/  SHF.R.U32.HI R3, RZ, 0x1e, R0 ;  /* 0x0000001eff037819 */ /* 0x000fe40000011600 */
[C---:B------:R-:W-:Y:S02]  /*1ec0*/  LOP3.LUT R14, R2.reuse, R23, RZ, 0x3c, !PT ;  /* 0x00000017020e7212 */ /* 0x040fe400078e3cff */
[----:B------:R-:W0:Y:S01]  /*1ed0*/  I2F.F64.S64 R36, R36 ;  /* 0x0000002400247312 */ /* 0x000e220000301c00 */
[----:B------:R-:W-:Y:S02]  /*1ee0*/  LEA.HI R0, R2, R3, RZ, 0x1 ;  /* 0x0000000302007211 */ /* 0x000fe400078f08ff */
[----:B------:R-:W-:-:S02]  /*1ef0*/  ISETP.GE.AND P1, PT, R14, RZ, PT ;  /* 0x000000ff0e00720c */ /* 0x000fc40003f26270 */
[----:B------:R-:W-:-:S04]  /*1f00*/  IADD3 R2, PT, PT, -R0, RZ, RZ ;  /* 0x000000ff00027210 */ /* 0x000fc80007ffe1ff */
[----:B------:R-:W-:Y:S01]  /*1f10*/  @!P0 MOV R0, R2 ;  /* 0x0000000200008202 */ /* 0x000fe20000000f00 */
[----:B0-----:R-:W-:-:S10]  /*1f20*/  DMUL R34, R36, UR4 ;  /* 0x0000000424227c28 */ /* 0x001fd40008000000 */
[----:B------:R-:W0:Y:S02]  /*1f30*/  F2F.F32.F64 R34, R34 ;  /* 0x0000002200227310 */ /* 0x000e240000301000 */
[----:B0-----:R-:W-:-:S07]  /*1f40*/  FSEL R2, -R34, R34, !P1 ;  /* 0x0000002222027208 */ /* 0x001fce0004800100 */
.L_x_37:
[----:B------:R-:W-:Y:S05]  /*1f50*/  BSYNC.RECONVERGENT B1 ;  /* 0x0000000000017941 */ /* 0x000fea0003800200 */
.L_x_36:
[----:B------:R-:W-:Y:S01]  /*1f60*/  HFMA2 R39, -RZ, RZ, 0.487060546875, -0.0625 ;  /* 0x37cbac00ff277431 */ /* 0x000fe200000001ff */
[----:B------:R-:W-:Y:S01]  /*1f70*/  LOP3.LUT R33, R0, 0x1, RZ, 0xc0, !PT ;  /* 0x0000000100217812 */ /* 0x000fe200078ec0ff */
[----:B------:R-:W-:Y:S01]  /*1f80*/  FMUL R14, R2, R2 ;  /* 0x00000002020e7220 */ /* 0x000fe20000400000 */
[----:B------:R-:W-:Y:S01]  /*1f90*/  MOV R35, 0x3c0885e4 ;  /* 0x3c0885e400237802 */ /* 0x000fe20000000f00 */
[----:B------:R-:W-:Y:S01]  /*1fa0*/  BSSY.RECONVERGENT B1, `(.L_x_39) ;  /* 0x0000048000017945 */ /* 0x000fe20003800200 */
[----:B------:R-:W-:Y:S02]  /*1fb0*/  ISETP.NE.U32.AND P0, PT, R33, 0x1, PT ;  /* 0x000000012100780c */ /* 0x000fe40003f05070 */
[----:B------:R-:W-:Y:S01]  /*1fc0*/  IADD3 R33, PT, PT, R0, 0x1, RZ ;  /* 0x0000000100217810 */ /* 0x000fe20007ffe0ff */
[----:B------:R-:W-:Y:S01]  /*1fd0*/  HFMA2 R0, -RZ, RZ, 1.541015625, -0.052001953125 ;  /* 0x3e2aaaa8ff007431 */ /* 0x000fe200000001ff */
[----:B------:R-:W-:Y:S01]  /*1fe0*/  FSEL R35, R35, 0.041666727513074874878, !P0 ;  /* 0x3d2aaabb23237808 */ /* 0x000fe20004000000 */
[----:B------:R-:W-:Y:S01]  /*1ff0*/  FFMA R3, R14, R39, -0.0013887860113754868507 ;  /* 0xbab607ed0e037423 */ /* 0x000fe20000000027 */
[----:B------:R-:W-:-:S02]  /*2000*/  LOP3.LUT P1, RZ, R33, 0x2, RZ, 0xc0, !PT ;  /* 0x0000000221ff7812 */ /* 0x000fc4000782c0ff */
[----:B------:R-:W-:Y:S02]  /*2010*/  FSEL R33, R2, 1, !P0 ;  /* 0x3f80000002217808 */ /* 0x000fe40004000000 */
[----:B------:R-:W-:Y:S02]  /*2020*/  FSEL R3, R3, -0.00019574658654164522886, P0 ;  /* 0xb94d415303037808 */ /* 0x000fe40000000000 */
[----:B------:R-:W-:Y:S01]  /*2030*/  FSEL R2, -R0, -0.4999999701976776123, !P0 ;  /* 0xbeffffff00027808 */ /* 0x000fe20004000100 */
[C---:B------:R-:W-:Y:S01]  /*2040*/  FFMA R0, R14.reuse, R33, RZ ;  /* 0x000000210e007223 */ /* 0x040fe200000000ff */
[----:B------:R-:W-:Y:S01]  /*2050*/  FSETP.GE.AND P0, PT, |R23|, 105615, PT ;  /* 0x47ce47801700780b */ /* 0x000fe20003f06200 */
[----:B------:R-:W-:-:S04]  /*2060*/  FFMA R3, R14, R3, R35 ;  /* 0x000000030e037223 */ /* 0x000fc80000000023 */
[----:B------:R-:W-:-:S04]  /*2070*/  FFMA R2, R14, R3, R2 ;  /* 0x000000030e027223 */ /* 0x000fc80000000002 */
[----:B------:R-:W-:-:S04]  /*2080*/  FFMA R33, R0, R2, R33 ;  /* 0x0000000200217223 */ /* 0x000fc80000000021 */
[----:B------:R-:W-:Y:S01]  /*2090*/  @P1 FADD R33, RZ, -R33 ;  /* 0x80000021ff211221 */ /* 0x000fe20000000000 */
[----:B------:R-:W-:Y:S06]  /*20a0*/  @!P0 BRA `(.L_x_40) ;  /* 0x0000000000dc8947 */ /* 0x000fec0003800000 */
[----:B------:R-:W-:-:S13]  /*20b0*/  FSETP.NEU.AND P0, PT, |R23|, +INF , PT ;  /* 0x7f8000001700780b */ /* 0x000fda0003f0d200 */
[----:B------:R-:W-:Y:S01]  /*20c0*/  @!P0 FMUL R38, RZ, R23 ;  /* 0x00000017ff268220 */ /* 0x000fe20000400000 */
[----:B------:R-:W-:Y:S01]  /*20d0*/  @!P0 MOV R31, RZ ;  /* 0x000000ff001f8202 */ /* 0x000fe20000000f00 */
[----:B------:R-:W-:Y:S06]  /*20e0*/  @!P0 BRA `(.L_x_40) ;  /* 0x0000000000cc8947 */ /* 0x000fec0003800000 */
[----:B------:R-:W-:Y:S01]  /*20f0*/  SHF.L.U32 R2, R23, 0x8, RZ ;  /* 0x0000000817027819 */ /* 0x000fe200000006ff */
[----:B------:R-:W0:Y:S01]  /*2100*/  LDCU.64 UR6, c[0x4][0x168] ;  /* 0x01002d00ff0677ac */ /* 0x000e220008000a00 */
[----:B------:R-:W-:Y:S02]  /*2110*/  MOV R34, RZ ;  /* 0x000000ff00227202 */ /* 0x000fe40000000f00 */
[----:B------:R-:W-:Y:S01]  /*2120*/  MOV R0, R1 ;  /* 0x0000000100007202 */ /* 0x000fe20000000f00 */
[----:B------:R-:W-:Y:S01]  /*2130*/  UMOV UR5, URZ ;  /* 0x000000ff00057c82 */ /* 0x000fe20008000000 */
[----:B------:R-:W-:Y:S01]  /*2140*/  LOP3.LUT R35, R2, 0x80000000, RZ, 0xfc, !PT ;  /* 0x8000000002237812 */ /* 0x000fe200078efcff */
[----:B------:R-:W-:-:S06]  /*2150*/  UMOV UR4, URZ ;  /* 0x000000ff00047c82 */ /* 0x000fcc0008000000 */
.L_x_41:
        /* <DEDUP_REMOVED lines=25> */
[----:B------:R-:W-:Y:S01]  /*22f0*/  UMOV UR5, 0x3bf921fb ;  /* 0x3bf921fb00057882 */ /* 0x000fe20000000000 */
[----:B------:R-:W-:-:S02]  /*2300*/  ISETP.GE.AND P1, PT, R23, RZ, PT ;  /* 0x000000ff1700720c */ /* 0x000fc40003f26270 */
[-C--:B--2---:R-:W-:Y:S02]  /*2310*/  @P0 SHF.L.W.U32.HI R0, R3, R14.reuse, R0 ;  /* 0x0000000e03000219 */ /* 0x084fe40000010e00 */
[----:B---3--:R-:W-:Y:S02]  /*2320*/  @P0 SHF.L.W.U32.HI R3, R2, R14, R3 ;  /* 0x0000000e02030219 */ /* 0x008fe40000010e03 */
[--C-:B------:R-:W-:Y:S02]  /*2330*/  SHF.R.U32.HI R31, RZ, 0x1e, R0.reuse ;  /* 0x0000001eff1f7819 */ /* 0x100fe40000011600 */
[C---:B------:R-:W-:Y:S02]  /*2340*/  SHF.L.W.U32.HI R2, R3.reuse, 0x2, R0 ;  /* 0x0000000203027819 */ /* 0x040fe40000010e00 */
[----:B------:R-:W-:Y:S02]  /*2350*/  SHF.L.U32 R3, R3, 0x2, RZ ;  /* 0x0000000203037819 */ /* 0x000fe400000006ff */
[----:B------:R-:W-:-:S02]  /*2360*/  SHF.R.S32.HI R14, RZ, 0x1f, R2 ;  /* 0x0000001fff0e7819 */ /* 0x000fc40000011402 */
[----:B------:R-:W-:Y:S02]  /*2370*/  LOP3.LUT R0, R2, R23, RZ, 0x3c, !PT ;  /* 0x0000001702007212 */ /* 0x000fe400078e3cff */
[C---:B------:R-:W-:Y:S02]  /*2380*/  LOP3.LUT R36, R14.reuse, R3, RZ, 0x3c, !PT ;  /* 0x000000030e247212 */ /* 0x040fe400078e3cff */
[----:B------:R-:W-:Y:S02]  /*2390*/  LOP3.LUT R37, R14, R2, RZ, 0x3c, !PT ;  /* 0x000000020e257212 */ /* 0x000fe400078e3cff */
[----:B------:R-:W-:Y:S02]  /*23a0*/  LEA.HI R31, R2, R31, RZ, 0x1 ;  /* 0x0000001f021f7211 */ /* 0x000fe400078f08ff */
[----:B------:R-:W-:Y:S02]  /*23b0*/  ISETP.GE.AND P0, PT, R0, RZ, PT ;  /* 0x000000ff0000720c */ /* 0x000fe40003f06270 */
[----:B------:R-:W0:Y:S01]  /*23c0*/  I2F.F64.S64 R36, R36 ;  /* 0x0000002400247312 */ /* 0x000e220000301c00 */
[----:B------:R-:W-:-:S04]  /*23d0*/  IADD3 R0, PT, PT, -R31, RZ, RZ ;  /* 0x000000ff1f007210 */ /* 0x000fc80007ffe1ff */
[----:B------:R-:W-:Y:S01]  /*23e0*/  @!P1 MOV R31, R0 ;  /* 0x00000000001f9202 */ /* 0x000fe20000000f00 */
[----:B0-----:R-:W-:-:S10]  /*23f0*/  DMUL R34, R36, UR4 ;  /* 0x0000000424227c28 */ /* 0x001fd40008000000 */
[----:B------:R-:W0:Y:S02]  /*2400*/  F2F.F32.F64 R34, R34 ;  /* 0x0000002200227310 */ /* 0x000e240000301000 */
[----:B0-----:R-:W-:-:S07]  /*2410*/  FSEL R38, -R34, R34, !P0 ;  /* 0x0000002222267208 */ /* 0x001fce0004000100 */
.L_x_40:
[----:B------:R-:W-:Y:S05]  /*2420*/  BSYNC.RECONVERGENT B1 ;  /* 0x0000000000017941 */ /* 0x000fea0003800200 */
.L_x_39:
[----:B------:R-:W-:Y:S02]  /*2430*/  HFMA2 R35, -RZ, RZ, 1.291015625, -0.052581787109375 ;  /* 0x3d2aaabbff237431 */ /* 0x000fe400000001ff */
[----:B------:R-:W-:Y:S01]  /*2440*/  FMUL R0, R38, R38 ;  /* 0x0000002626007220 */ /* 0x000fe20000400000 */
[----:B------:R-:W-:Y:S02]  /*2450*/  LOP3.LUT R3, R31, 0x1, RZ, 0xc0, !PT ;  /* 0x000000011f037812 */ /* 0x000fe400078ec0ff */
[----:B------:R-:W-:Y:S01]  /*2460*/  MOV R14, 0x3effffff ;  /* 0x3effffff000e7802 */ /* 0x000fe20000000f00 */
[----:B------:R-:W-:Y:S01]  /*2470*/  FFMA R2, R0, R39, -0.0013887860113754868507 ;  /* 0xbab607ed00027423 */ /* 0x000fe20000000027 */
[----:B------:R-:W-:Y:S02]  /*2480*/  ISETP.NE.U32.AND P0, PT, R3, 0x1, PT ;  /* 0x000000010300780c */ /* 0x000fe40003f05070 */
[----:B------:R-:W-:Y:S02]  /*2490*/  LOP3.LUT P1, RZ, R31, 0x2, RZ, 0xc0, !PT ;  /* 0x000000021fff7812 */ /* 0x000fe4000782c0ff */
[----:B------:R-:W-:-:S02]  /*24a0*/  FSEL R3, R2, -0.00019574658654164522886, !P0 ;  /* 0xb94d415302037808 */ /* 0x000fc40004000000 */
[----:B------:R-:W-:Y:S02]  /*24b0*/  FSEL R35, R35, 0.0083327032625675201416, !P0 ;  /* 0x3c0885e423237808 */ /* 0x000fe40004000000 */
[----:B------:R-:W-:Y:S02]  /*24c0*/  FSEL R31, R38, 1, P0 ;  /* 0x3f800000261f7808 */ /* 0x000fe40000000000 */
[----:B------:R-:W-:Y:S01]  /*24d0*/  FSEL R14, -R14, -0.16666662693023681641, !P0 ;  /* 0xbe2aaaa80e0e7808 */ /* 0x000fe20004000100 */
[C---:B------:R-:W-:Y:S02]  /*24e0*/  FFMA R3, R0.reuse, R3, R35 ;  /* 0x0000000300037223 */ /* 0x040fe40000000023 */
[C---:B------:R-:W-:Y:S02]  /*24f0*/  FFMA R2, R0.reuse, R31, RZ ;  /* 0x0000001f00027223 */ /* 0x040fe400000000ff */
[----:B------:R-:W-:-:S04]  /*2500*/  FFMA R3, R0, R3, R14 ;  /* 0x0000000300037223 */ /* 0x000fc8000000000e */
[----:B------:R-:W-:-:S04]  /*2510*/  FFMA R31, R2, R3, R31 ;  /* 0x00000003021f7223 */ /* 0x000fc8000000001f */
[----:B------:R-:W-:Y:S01]  /*2520*/  @P1 FADD R31, RZ, -R31 ;  /* 0x8000001fff1f1221 */ /* 0x000fe20000000000 */
[----:B------:R-:W-:Y:S06]  /*2530*/  BRA `(.L_x_34) ;  /* 0x0000001400d47947 */ /* 0x000fec0003800000 */
.L_x_35:
[----:B------:R-:W-:-:S13]  /*2540*/  ISETP.GE.U32.AND P0, PT, R33, 0x7f800000, PT ;  /* 0x7f8000002100780c */ /* 0x000fda0003f06070 */
[----:B------:R-:W-:Y:S05]  /*2550*/  @!P0 BRA `(.L_x_42) ;  /* 0x00000000001c8947 */ /* 0x000fea0003800000 */
[----:B------:R-:W-:Y:S01]  /*2560*/  ISETP.NE.AND P1, PT, R0, 0x7f800000, PT ;  /* 0x7f8000000000780c */ /* 0x000fe20003f25270 */
[----:B------:R-:W-:-:S12]  /*2570*/  FADD R31, R23, -R23 ;  /* 0x80000017171f7221 */ /* 0x000fd80000000000 */
[C---:B------:R-:W-:Y:S02]  /*2580*/  @!P1 ISETP.GT.AND P0, PT, R30.reuse, -0x1, PT ;  /* 0xffffffff1e00980c */ /* 0x040fe40003f04270 */
[----:B------:R-:W-:Y:S02]  /*2590*/  @P1 MOV R33, R31 ;  /* 0x0000001f00211202 */ /* 0x000fe40000000f00 */
[----:B------:R-:W-:Y:S02]  /*25a0*/  @!P1 FSEL R31, R31, RZ, P0 ;  /* 0x000000ff1f1f9208 */ /* 0x000fe40000000000 */
[----:B------:R-:W-:Y:S01]  /*25b0*/  @!P1 FSEL R33, R30, RZ, P0 ;  /* 0x000000ff1e219208 */ /* 0x000fe20000000000 */
[----:B------:R-:W-:Y:S06]  /*25c0*/  BRA `(.L_x_34) ;  /* 0x0000001400b07947 */ /* 0x000fec0003800000 */
.L_x_42:
[----:B------:R-:W-:-:S04]  /*25d0*/  IADD3 R0, PT, PT, R30, -0x42b17218, RZ ;  /* 0xbd4e8de81e007810 */ /* 0x000fc80007ffe0ff */
[----:B------:R-:W-:-:S13]  /*25e0*/  ISETP.GT.U32.AND P0, PT, R0, 0x8e8e5c, PT ;  /* 0x008e8e5c0000780c */ /* 0x000fda0003f04070 */
[----:B------:R-:W-:Y:S05]  /*25f0*/  @P0 BRA `(.L_x_43) ;  /* 0x0000000800f40947 */ /* 0x000fea0003800000 */
[----:B------:R-:W-:Y:S02]  /*2600*/  HFMA2 R3, -RZ, RZ, 0.96630859375, -0.0022525787353515625 ;  /* 0x3bbb989dff037431 */ /* 0x000fe400000001ff */
[----:B------:R-:W-:Y:S01]  /*2610*/  FADD R0, R30, -162.88958740234375 ;  /* 0xc322e3bc1e007421 */ /* 0x000fe20000000000 */
[----:B------:R-:W-:Y:S01]  /*2620*/  MOV R31, 0x437c0000 ;  /* 0x437c0000001f7802 */ /* 0x000fe20000000f00 */
[C---:B------:R-:W-:Y:S01]  /*2630*/  FMUL R34, R23.reuse, 0.63661974668502807617 ;  /* 0x3f22f98317227820 */ /* 0x040fe20000400000 */
[----:B------:R-:W-:Y:S01]  /*2640*/  FSETP.GE.AND P0, PT, |R23|, 105615, PT ;  /* 0x47ce47801700780b */ /* 0x000fe20003f06200 */
[----:B------:R-:W-:Y:S04]  /*2650*/  BSSY.RECONVERGENT B1, `(.L_x_44) ;  /* 0x0000053000017945 */ /* 0x000fe80003800200 */
[----:B------:R-:W0:Y:S01]  /*2660*/  F2I.NTZ R34, R34 ;  /* 0x0000002200227305 */ /* 0x000e220000203100 */
[----:B------:R-:W-:-:S04]  /*2670*/  FFMA.SAT R2, R0, R3, 0.5 ;  /* 0x3f00000000027423 */ /* 0x000fc80000002003 */
[----:B------:R-:W-:-:S04]  /*2680*/  FFMA.RM R2, R2, R31, 12582913 ;  /* 0x4b40000102027423 */ /* 0x000fc8000000401f */
[C---:B------:R-:W-:Y:S01]  /*2690*/  FADD R3, R2.reuse, -12583039 ;  /* 0xcb40007f02037421 */ /* 0x040fe20000000000 */
[----:B------:R-:W-:-:S03]  /*26a0*/  SHF.L.U32 R2, R2, 0x17, RZ ;  /* 0x0000001702027819 */ /* 0x000fc600000006ff */
[----:B------:R-:W-:Y:S01]  /*26b0*/  FFMA R3, R0, 1.4426950216293334961, -R3 ;  /* 0x3fb8aa3b00037823 */ /* 0x000fe20000000803 */
[----:B0-----:R-:W-:-:S03]  /*26c0*/  I2FP.F32.S32 R36, R34 ;  /* 0x0000002200247245 */ /* 0x001fc60000201400 */
[----:B------:R-:W-:Y:S01]  /*26d0*/  FFMA R3, R0, 1.925963033500011079e-08, R3 ;  /* 0x32a5706000037823 */ /* 0x000fe20000000003 */
[----:B------:R-:W-:-:S05]  /*26e0*/  MOV R38, R34 ;  /* 0x0000002200267202 */ /* 0x000fca0000000f00 */
[----:B------:R-:W0:Y:S02]  /*26f0*/  MUFU.EX2 R3, R3 ;  /* 0x0000000300037308 */ /* 0x000e240000000800 */
[----:B0-----:R-:W-:-:S05]  /*2700*/  FMUL R2, R2, R3 ;  /* 0x0000000302027220 */ /* 0x001fca0000400000 */
[----:B------:R-:W-:-:S04]  /*2710*/  LEA.HI R0, R2, 0xffffffed, RZ, 0x9 ;  /* 0xffffffed02007811 */ /* 0x000fc800078f48ff */
[----:B------:R-:W-:-:S04]  /*2720*/  LOP3.LUT R31, R0, 0xffff, RZ, 0xc0, !PT ;  /* 0x0000ffff001f7812 */ /* 0x000fc800078ec0ff */
[----:B------:R-:W-:Y:S01]  /*2730*/  LEA.HI R14, R31, R0, RZ, 0x11 ;  /* 0x000000001f0e7211 */ /* 0x000fe200078f88ff */
[----:B------:R-:W-:-:S03]  /*2740*/  FFMA R31, R36, -1.5707962512969970703, R23 ;  /* 0xbfc90fda241f7823 */ /* 0x000fc60000000017 */
[----:B------:R-:W-:Y:S01]  /*2750*/  PRMT R14, R14, 0x9910, RZ ;  /* 0x000099100e0e7816 */ /* 0x000fe200000000ff */
[----:B------:R-:W-:-:S03]  /*2760*/  FFMA R31, R36, -7.5497894158615963534e-08, R31 ;  /* 0xb3a22168241f7823 */ /* 0x000fc6000000001f */
[----:B------:R-:W-:Y:S01]  /*2770*/  SHF.R.S32.HI R3, RZ, 0x1, R14 ;  /* 0x00000001ff037819 */ /* 0x000fe2000001140e */
[----:B------:R-:W-:Y:S01]  /*2780*/  FFMA R39, R36, -5.3903029534742383927e-15, R31 ;  /* 0xa7c234c524277823 */ /* 0x000fe2000000001f */
[----:B------:R-:W-:Y:S02]  /*2790*/  LOP3.LUT R31, R2, 0x7fffff, RZ, 0xc0, !PT ;  /* 0x007fffff021f7812 */ /* 0x000fe400078ec0ff */
[----:B------:R-:W-:Y:S02]  /*27a0*/  PRMT R33, R3, 0x9910, RZ ;  /* 0x0000991003217816 */ /* 0x000fe400000000ff */
[----:B------:R-:W-:Y:S02]  /*27b0*/  LOP3.LUT R31, R31, 0x7f000000, RZ, 0xfc, !PT ;  /* 0x7f0000001f1f7812 */ /* 0x000fe400078efcff */
[----:B------:R-:W-:Y:S02]  /*27c0*/  IADD3 R35, PT, PT, R0, -R33, RZ ;  /* 0x8000002100237210 */ /* 0x000fe40007ffe0ff */
[----:B------:R-:W-:-:S02]  /*27d0*/  MOV R0, R39 ;  /* 0x0000002700007202 */ /* 0x000fc40000000f00 */
[----:B------:R-:W-:Y:S02]  /*27e0*/  LEA R33, R33, 0x3f800000, 0x17 ;  /* 0x3f80000021217811 */ /* 0x000fe400078eb8ff */
[----:B------:R-:W-:Y:S01]  /*27f0*/  LEA R35, R35, 0x3f800000, 0x17 ;  /* 0x3f80000023237811 */ /* 0x000fe200078eb8ff */
        /* <DEDUP_REMOVED lines=12> */
.L_x_46:
        /* <DEDUP_REMOVED lines=28> */
[----:B---3--:R-:W-:-:S04]  /*2a80*/  @P0 SHF.L.W.U32.HI R3, R2, R14, R3 ;  /* 0x0000000e02030219 */ /* 0x008fc80000010e03 */
[C---:B------:R-:W-:Y:S02]  /*2a90*/  SHF.L.W.U32.HI R2, R3.reuse, 0x2, R0 ;  /* 0x0000000203027819 */ /* 0x040fe40000010e00 */
[----:B------:R-:W-:Y:S02]  /*2aa0*/  SHF.L.U32 R3, R3, 0x2, RZ ;  /* 0x0000000203037819 */ /* 0x000fe400000006ff */
[----:B------:R-:W-:-:S04]  /*2ab0*/  SHF.R.S32.HI R14, RZ, 0x1f, R2 ;  /* 0x0000001fff0e7819 */ /* 0x000fc80000011402 */
[C---:B------:R-:W-:Y:S02]  /*2ac0*/  LOP3.LUT R36, R14.reuse, R3, RZ, 0x3c, !PT ;  /* 0x000000030e247212 */ /* 0x040fe400078e3cff */
[----:B------:R-:W-:Y:S02]  /*2ad0*/  LOP3.LUT R37, R14, R2, RZ, 0x3c, !PT ;  /* 0x000000020e257212 */ /* 0x000fe400078e3cff */
[----:B------:R-:W-:Y:S02]  /*2ae0*/  SHF.R.U32.HI R3, RZ, 0x1e, R0 ;  /* 0x0000001eff037819 */ /* 0x000fe40000011600 */
[C---:B------:R-:W-:Y:S02]  /*2af0*/  LOP3.LUT R0, R2.reuse, R23, RZ, 0x3c, !PT ;  /* 0x0000001702007212 */ /* 0x040fe400078e3cff */
[----:B------:R-:W1:Y:S01]  /*2b00*/  I2F.F64.S64 R36, R36 ;  /* 0x0000002400247312 */ /* 0x000e620000301c00 */
[----:B0-----:R-:W-:Y:S02]  /*2b10*/  LEA.HI R34, R2, R3, RZ, 0x1 ;  /* 0x0000000302227211 */ /* 0x001fe400078f08ff */
[----:B------:R-:W-:-:S02]  /*2b20*/  ISETP.GE.AND P0, PT, R0, RZ, PT ;  /* 0x000000ff0000720c */ /* 0x000fc40003f06270 */
[----:B------:R-:W-:-:S04]  /*2b30*/  IADD3 R0, PT, PT, -R34, RZ, RZ ;  /* 0x000000ff22007210 */ /* 0x000fc80007ffe1ff */
[----:B------:R-:W-:Y:S01]  /*2b40*/  @!P1 MOV R34, R0 ;  /* 0x0000000000229202 */ /* 0x000fe20000000f00 */
[----:B-1----:R-:W-:-:S10]  /*2b50*/  DMUL R40, R36, UR4 ;  /* 0x0000000424287c28 */ /* 0x002fd40008000000 */
[----:B------:R-:W0:Y:S02]  /*2b60*/  F2F.F32.F64 R40, R40 ;  /* 0x0000002800287310 */ /* 0x000e240000301000 */
[----:B0-----:R-:W-:-:S07]  /*2b70*/  FSEL R0, -R40, R40, !P0 ;  /* 0x0000002828007208 */ /* 0x001fce0004000100 */
.L_x_45:
[----:B------:R-:W-:Y:S05]  /*2b80*/  BSYNC.RECONVERGENT B1 ;  /* 0x0000000000017941 */ /* 0x000fea0003800200 */
.L_x_44:
[----:B------:R-:W-:Y:S02]  /*2b90*/  HFMA2 R44, -RZ, RZ, 0.487060546875, -0.0625 ;  /* 0x37cbac00ff2c7431 */ /* 0x000fe400000001ff */
[----:B------:R-:W-:Y:S01]  /*2ba0*/  FMUL R3, R0, R0 ;  /* 0x0000000000037220 */ /* 0x000fe20000400000 */
[C---:B------:R-:W-:Y:S01]  /*2bb0*/  LOP3.LUT R14, R34.reuse, 0x1, RZ, 0xc0, !PT ;  /* 0x00000001220e7812 */ /* 0x040fe200078ec0ff */
[----:B------:R-:W-:Y:S01]  /*2bc0*/  HFMA2 R41, -RZ, RZ, 1.541015625, -0.052001953125 ;  /* 0x3e2aaaa8ff297431 */ /* 0x000fe200000001ff */
[----:B------:R-:W-:Y:S01]  /*2bd0*/  IADD3 R34, PT, PT, R34, 0x1, RZ ;  /* 0x0000000122227810 */ /* 0x000fe20007ffe0ff */
[----:B------:R-:W-:Y:S01]  /*2be0*/  BSSY.RECONVERGENT B1, `(.L_x_47) ;  /* 0x0000049000017945 */ /* 0x000fe20003800200 */
[----:B------:R-:W-:Y:S02]  /*2bf0*/  ISETP.NE.U32.AND P0, PT, R14, 0x1, PT ;  /* 0x000000010e00780c */ /* 0x000fe40003f05070 */
[----:B------:R-:W-:Y:S01]  /*2c00*/  MOV R14, 0x3c0885e4 ;  /* 0x3c0885e4000e7802 */ /* 0x000fe20000000f00 */
[----:B------:R-:W-:Y:S01]  /*2c10*/  FFMA R2, R3, R44, -0.0013887860113754868507 ;  /* 0xbab607ed03027423 */ /* 0x000fe2000000002c */
[----:B------:R-:W-:-:S02]  /*2c20*/  LOP3.LUT P1, RZ, R34, 0x2, RZ, 0xc0, !PT ;  /* 0x0000000222ff7812 */ /* 0x000fc4000782c0ff */
[----:B------:R-:W-:Y:S02]  /*2c30*/  FSEL R14, R14, 0.041666727513074874878, !P0 ;  /* 0x3d2aaabb0e0e7808 */ /* 0x000fe40004000000 */
[----:B------:R-:W-:Y:S02]  /*2c40*/  FSEL R2, R2, -0.00019574658654164522886, P0 ;  /* 0xb94d415302027808 */ /* 0x000fe40000000000 */
[----:B------:R-:W-:Y:S02]  /*2c50*/  FSEL R0, R0, 1, !P0 ;  /* 0x3f80000000007808 */ /* 0x000fe40004000000 */
[----:B------:R-:W-:Y:S01]  /*2c60*/  FSEL R41, -R41, -0.4999999701976776123, !P0 ;  /* 0xbeffffff29297808 */ /* 0x000fe20004000100 */
[----:B------:R-:W-:Y:S01]  /*2c70*/  FFMA R2, R3, R2, R14 ;  /* 0x0000000203027223 */ /* 0x000fe2000000000e */
[----:B------:R-:W-:Y:S01]  /*2c80*/  FSETP.GE.AND P0, PT, |R23|, 105615, PT ;  /* 0x47ce47801700780b */ /* 0x000fe20003f06200 */
[C---:B------:R-:W-:Y:S02]  /*2c90*/  FFMA R37, R3.reuse, R0, RZ ;  /* 0x0000000003257223 */ /* 0x040fe400000000ff */
[----:B------:R-:W-:-:S04]  /*2ca0*/  FFMA R2, R3, R2, R41 ;  /* 0x0000000203027223 */ /* 0x000fc80000000029 */
[----:B------:R-:W-:-:S04]  /*2cb0*/  FFMA R0, R37, R2, R0 ;  /* 0x0000000225007223 */ /* 0x000fc80000000000 */
[----:B------:R-:W-:-:S04]  /*2cc0*/  @P1 FADD R0, RZ, -R0 ;  /* 0x80000000ff001221 */ /* 0x000fc80000000000 */
[----:B------:R-:W-:-:S04]  /*2cd0*/  FMUL R0, R31, R0 ;  /* 0x000000001f007220 */ /* 0x000fc80000400000 */
[----:B------:R-:W-:Y:S01]  /*2ce0*/  FMUL R42, R33, R0 ;  /* 0x00000000212a7220 */ /* 0x000fe20000400000 */
        /* <DEDUP_REMOVED lines=12> */
.L_x_49:
        /* <DEDUP_REMOVED lines=37> */
[----:B------:R-:W-:Y:S02]  /*3000*/  LEA.HI R38, R2, R3, RZ, 0x1 ;  /* 0x0000000302267211 */ /* 0x000fe400078f08ff */
[----:B------:R-:W-:-:S02]  /*3010*/  ISETP.GE.AND P0, PT, R0, RZ, PT ;  /* 0x000000ff0000720c */ /* 0x000fc40003f06270 */
[----:B------:R-:W-:-:S04]  /*3020*/  IADD3 R0, PT, PT, -R38, RZ, RZ ;  /* 0x000000ff26007210 */ /* 0x000fc80007ffe1ff */
[----:B------:R-:W-:Y:S01]  /*3030*/  @!P1 MOV R38, R0 ;  /* 0x0000000000269202 */ /* 0x000fe20000000f00 */
[----:B-1----:R-:W-:-:S10]  /*3040*/  DMUL R40, R36, UR4 ;  /* 0x0000000424287c28 */ /* 0x002fd40008000000 */
[----:B------:R-:W1:Y:S02]  /*3050*/  F2F.F32.F64 R40, R40 ;  /* 0x0000002800287310 */ /* 0x000e640000301000 */
[----:B01----:R-:W-:-:S07]  /*3060*/  FSEL R39, -R40, R40, !P0 ;  /* 0x0000002828277208 */ /* 0x003fce0004000100 */
.L_x_48:
[----:B------:R-:W-:Y:S05]  /*3070*/  BSYNC.RECONVERGENT B1 ;  /* 0x0000000000017941 */ /* 0x000fea0003800200 */
.L_x_47:
        /* <DEDUP_REMOVED lines=15> */
[----:B------:R-:W-:-:S04]  /*3170*/  @P1 FADD R0, RZ, -R0 ;  /* 0x80000000ff001221 */ /* 0x000fc80000000000 */
[----:B------:R-:W-:-:S04]  /*3180*/  FMUL R0, R31, R0 ;  /* 0x000000001f007220 */ /* 0x000fc80000400000 */
[----:B------:R-:W-:Y:S01]  /*3190*/  FMUL R0, R33, R0 ;  /* 0x0000000021007220 */ /* 0x000fe20000400000 */
[----:B------:R-:W-:-:S03]  /*31a0*/  FMUL R33, R35, R42 ;  /* 0x0000002a23217220 */ /* 0x000fc60000400000 */
[----:B------:R-:W-:Y:S01]  /*31b0*/  FMUL R31, R35, R0 ;  /* 0x00000000231f7220 */ /* 0x000fe20000400000 */
[----:B------:R-:W-:Y:S06]  /*31c0*/  BRA `(.L_x_34) ;  /* 0x0000000800b07947 */ /* 0x000fec0003800000 */
.L_x_43:
        /* <DEDUP_REMOVED lines=22> */
.L_x_52:
        /* <DEDUP_REMOVED lines=44> */
.L_x_51:
[----:B------:R-:W-:Y:S05]  /*35f0*/  BSYNC.RECONVERGENT B1 ;  /* 0x0000000000017941 */ /* 0x000fea0003800200 */
.L_x_50:
        /* <DEDUP_REMOVED lines=9> */
[----:B------:R-:W-:-:S02]  /*3690*/  FSEL R0, R0, 1, !P0 ;  /* 0x3f80000000007808 */ /* 0x000fc40004000000 */
[----:B------:R-:W-:Y:S02]  /*36a0*/  FSEL R2, R34, 0.041666727513074874878, !P0 ;  /* 0x3d2aaabb22027808 */ /* 0x000fe40004000000 */
[----:B------:R-:W-:Y:S02]  /*36b0*/  FSEL R14, R14, -0.00019574658654164522886, P0 ;  /* 0xb94d41530e0e7808 */ /* 0x000fe40000000000 */
[----:B------:R-:W-:Y:S02]  /*36c0*/  FSEL R37, -R37, -0.4999999701976776123, !P0 ;  /* 0xbeffffff25257808 */ /* 0x000fe40004000100 */
[----:B------:R-:W-:Y:S01]  /*36d0*/  FSETP.GE.AND P0, PT, |R23|, 105615, PT ;  /* 0x47ce47801700780b */ /* 0x000fe20003f06200 */
[----:B------:R-:W-:Y:S01]  /*36e0*/  FFMA R2, R3, R14, R2 ;  /* 0x0000000e03027223 */ /* 0x000fe20000000002 */
[----:B------:R-:W-:Y:S01]  /*36f0*/  LOP3.LUT P1, RZ, R35, 0x2, RZ, 0xc0, !PT ;  /* 0x0000000223ff7812 */ /* 0x000fe2000782c0ff */
[C---:B------:R-:W-:Y:S02]  /*3700*/  FFMA R35, R3.reuse, R0, RZ ;  /* 0x0000000003237223 */ /* 0x040fe400000000ff */
[----:B------:R-:W-:-:S04]  /*3710*/  FFMA R2, R3, R2, R37 ;  /* 0x0000000203027223 */ /* 0x000fc80000000025 */
[----:B------:R-:W-:-:S06]  /*3720*/  FFMA R38, R35, R2, R0 ;  /* 0x0000000223267223 */ /* 0x000fcc0000000000 */
        /* <DEDUP_REMOVED lines=13> */
.L_x_55:
        /* <DEDUP_REMOVED lines=44> */
.L_x_54:
[----:B------:R-:W-:Y:S05]  /*3ac0*/  BSYNC.RECONVERGENT B1 ;  /* 0x0000000000017941 */ /* 0x000fea0003800200 */
.L_x_53:
[----:B------:R-:W-:Y:S01]  /*3ad0*/  HFMA2 R3, -RZ, RZ, 0.96630859375, -0.0022525787353515625 ;  /* 0x3bbb989dff037431 */ /* 0x000fe200000001ff */
[----:B------:R-:W-:Y:S02]  /*3ae0*/  MOV R0, 0x437c0000 ;  /* 0x437c000000007802 */ /* 0x000fe40000000f00 */
[----:B------:R-:W-:Y:S02]  /*3af0*/  LOP3.LUT R2, R31, 0x1, RZ, 0xc0, !PT ;  /* 0x000000011f027812 */ /* 0x000fe400078ec0ff */
[----:B------:R-:W-:Y:S02]  /*3b00*/  MOV R36, 0x3effffff ;  /* 0x3effffff00247802 */ /* 0x000fe40000000f00 */
[----:B------:R-:W-:Y:S01]  /*3b10*/  ISETP.NE.U32.AND P0, PT, R2, 0x1, PT ;  /* 0x000000010200780c */ /* 0x000fe20003f05070 */
[----:B------:R-:W-:Y:S02]  /*3b20*/  HFMA2 R2, -RZ, RZ, 1.291015625, -0.052581787109375 ;  /* 0x3d2aaabbff027431 */ /* 0x000fe400000001ff */
[----:B------:R-:W-:-:S04]  /*3b30*/  FFMA.SAT R3, R30, R3, 0.5 ;  /* 0x3f0000001e037423 */ /* 0x000fc80000002003 */
[----:B------:R-:W-:Y:S01]  /*3b40*/  FFMA.RM R14, R3, R0, 12582913 ;  /* 0x4b400001030e7423 */ /* 0x000fe20000004000 */
[----:B------:R-:W-:-:S03]  /*3b50*/  FMUL R3, R33, R33 ;  /* 0x0000002121037220 */ /* 0x000fc60000400000 */
[----:B------:R-:W-:Y:S01]  /*3b60*/  FADD R35, R14, -12583039 ;  /* 0xcb40007f0e237421 */ /* 0x000fe20000000000 */
[C---:B------:R-:W-:Y:S01]  /*3b70*/  FFMA R0, R3.reuse, R40, -0.0013887860113754868507 ;  /* 0xbab607ed03007423 */ /* 0x040fe20000000028 */
[----:B------:R-:W-:Y:S02]  /*3b80*/  FSEL R2, R2, 0.0083327032625675201416, !P0 ;  /* 0x3c0885e402027808 */ /* 0x000fe40004000000 */
[----:B------:R-:W-:Y:S02]  /*3b90*/  FFMA R35, R30, 1.4426950216293334961, -R35 ;  /* 0x3fb8aa3b1e237823 */ /* 0x000fe40000000823 */
[----:B------:R-:W-:Y:S02]  /*3ba0*/  FSEL R0, R0, -0.00019574658654164522886, !P0 ;  /* 0xb94d415300007808 */ /* 0x000fe40004000000 */
[----:B------:R-:W-:Y:S01]  /*3bb0*/  FFMA R34, R30, 1.925963033500011079e-08, R35 ;  /* 0x32a570601e227823 */ /* 0x000fe20000000023 */
[----:B------:R-:W-:Y:S02]  /*3bc0*/  FSEL R35, -R36, -0.16666662693023681641, !P0 ;  /* 0xbe2aaaa824237808 */ /* 0x000fe40004000100 */
[----:B------:R-:W-:Y:S01]  /*3bd0*/  FFMA R2, R3, R0, R2 ;  /* 0x0000000003027223 */ /* 0x000fe20000000002 */
[----:B------:R-:W-:-:S02]  /*3be0*/  FSEL R0, R33, 1, P0 ;  /* 0x3f80000021007808 */ /* 0x000fc40000000000 */
[----:B------:R-:W0:Y:S01]  /*3bf0*/  MUFU.EX2 R34, R34 ;  /* 0x0000002200227308 */ /* 0x000e220000000800 */
[----:B------:R-:W-:Y:S01]  /*3c00*/  LOP3.LUT P0, RZ, R31, 0x2, RZ, 0xc0, !PT ;  /* 0x000000021fff7812 */ /* 0x000fe2000780c0ff */
[C---:B------:R-:W-:Y:S01]  /*3c10*/  FFMA R2, R3.reuse, R2, R35 ;  /* 0x0000000203027223 */ /* 0x040fe20000000023 */
[----:B------:R-:W-:-:S04]  /*3c20*/  FFMA R3, R3, R0, RZ ;  /* 0x0000000003037223 */ /* 0x000fc800000000ff */
[----:B------:R-:W-:Y:S01]  /*3c30*/  FFMA R0, R3, R2, R0 ;  /* 0x0000000203007223 */ /* 0x000fe20000000000 */
[----:B------:R-:W-:-:S06]  /*3c40*/  SHF.L.U32 R3, R14, 0x17, RZ ;  /* 0x000000170e037819 */ /* 0x000fcc00000006ff */
[----:B------:R-:W-:Y:S01]  /*3c50*/  @P0 FADD R0, RZ, -R0 ;  /* 0x80000000ff000221 */ /* 0x000fe20000000000 */
[----:B0-----:R-:W-:-:S04]  /*3c60*/  FMUL R3, R3, R34 ;  /* 0x0000002203037220 */ /* 0x001fc80000400000 */
[C---:B------:R-:W-:Y:S01]  /*3c70*/  FMUL R31, R3.reuse, R0 ;  /* 0x00000000031f7220 */ /* 0x040fe20000400000 */
[----:B------:R-:W-:-:S07]  /*3c80*/  FMUL R33, R3, R38 ;  /* 0x0000002603217220 */ /* 0x000fce0000400000 */
.L_x_34:
[----:B------:R-:W-:Y:S05]  /*3c90*/  BSYNC.RECONVERGENT B0 ;  /* 0x0000000000007941 */ /* 0x000fea0003800200 */
.L_x_32:
[----:B------:R-:W-:Y:S01]  /*3ca0*/  LOP3.LUT P0, R0, R29, 0x7fffffff, RZ, 0xc0, !PT ;  /* 0x7fffffff1d007812 */ /* 0x000fe2000780c0ff */
[----:B------:R-:W-:-:S12]  /*3cb0*/  BSSY.RECONVERGENT B0, `(.L_x_56) ;  /* 0x0000226000007945 */ /* 0x000fd80003800200 */
[----:B------:R-:W-:Y:S05]  /*3cc0*/  @P0 BRA `(.L_x_57) ;  /* 0x0000000000300947 */ /* 0x000fea0003800000 */
[----:B------:R-:W-:Y:S01]  /*3cd0*/  HFMA2 R3, -RZ, RZ, 0.96630859375, -0.0022525787353515625 ;  /* 0x3bbb989dff037431 */ /* 0x000fe200000001ff */
[----:B------:R-:W-:Y:S02]  /*3ce0*/  MOV R35, 0x437c0000 ;  /* 0x437c000000237802 */ /* 0x000fe40000000f00 */
[----:B------:R-:W-:Y:S02]  /*3cf0*/  MOV R34, R29 ;  /* 0x0000001d00227202 */ /* 0x000fe40000000f00 */
[----:B------:R-:W-:-:S04]  /*3d00*/  FFMA.SAT R0, R32, R3, 0.5 ;  /* 0x3f00000020007423 */ /* 0x000fc80000002003 */
[----:B------:R-:W-:-:S04]  /*3d10*/  FFMA.RM R0, R0, R35, 12582913 ;  /* 0x4b40000100007423 */ /* 0x000fc80000004023 */
[C---:B------:R-:W-:Y:S01]  /*3d20*/  FADD R3, R0.reuse, -12583039 ;  /* 0xcb40007f00037421 */ /* 0x040fe20000000000 */
[----:B------:R-:W-:-:S03]  /*3d30*/  SHF.L.U32 R0, R0, 0x17, RZ ;  /* 0x0000001700007819 */ /* 0x000fc600000006ff */
[----:B------:R-:W-:-:S04]  /*3d40*/  FFMA R3, R32, 1.4426950216293334961, -R3 ;  /* 0x3fb8aa3b20037823 */ /* 0x000fc80000000803 */
[----:B------:R-:W-:-:S06]  /*3d50*/  FFMA R3, R32, 1.925963033500011079e-08, R3 ;  /* 0x32a5706020037823 */ /* 0x000fcc0000000003 */
[----:B------:R-:W0:Y:S02]  /*3d60*/  MUFU.EX2 R3, R3 ;  /* 0x0000000300037308 */ /* 0x000e240000000800 */
[----:B0-----:R-:W-:Y:S01]  /*3d70*/  FMUL R35, R0, R3 ;  /* 0x0000000300237220 */ /* 0x001fe20000400000 */
[----:B------:R-:W-:Y:S06]  /*3d80*/  BRA `(.L_x_58) ;  /* 0x0000002000607947 */ /* 0x000fec0003800000 */
.L_x_57:
        /* <DEDUP_REMOVED lines=24> */
.L_x_62:
        /* <DEDUP_REMOVED lines=44> */
.L_x_61:
[----:B------:R-:W-:Y:S05]  /*41d0*/  BSYNC.RECONVERGENT B1 ;  /* 0x0000000000017941 */ /* 0x000fea0003800200 */
.L_x_60:
        /* <DEDUP_REMOVED lines=10> */
[----:B------:R-:W-:-:S02]  /*4280*/  FSEL R35, R2, 1, !P0 ;  /* 0x3f80000002237808 */ /* 0x000fc40004000000 */
[----:B------:R-:W-:Y:S02]  /*4290*/  LOP3.LUT P1, RZ, R34, 0x2, RZ, 0xc0, !PT ;  /* 0x0000000222ff7812 */ /* 0x000fe4000782c0ff */
        /* <DEDUP_REMOVED lines=20> */
.L_x_65:
        /* <DEDUP_REMOVED lines=44> */
.L_x_64:
[----:B------:R-:W-:Y:S05]  /*46a0*/  BSYNC.RECONVERGENT B1 ;  /* 0x0000000000017941 */ /* 0x000fea0003800200 */
.L_x_63:
[----:B------:R-:W-:Y:S01]  /*46b0*/  LOP3.LUT R2, R40, 0x1, RZ, 0xc0, !PT ;  /* 0x0000000128027812 */ /* 0x000fe200078ec0ff */
[----:B------:R-:W-:Y:S01]  /*46c0*/  FMUL R3, R41, R41 ;  /* 0x0000002929037220 */ /* 0x000fe20000400000 */
[----:B------:R-:W-:Y:S02]  /*46d0*/  MOV R39, 0x3effffff ;  /* 0x3effffff00277802 */ /* 0x000fe40000000f00 */
[----:B------:R-:W-:Y:S01]  /*46e0*/  ISETP.NE.U32.AND P0, PT, R2, 0x1, PT ;  /* 0x000000010200780c */ /* 0x000fe20003f05070 */
[----:B------:R-:W-:Y:S02]  /*46f0*/  HFMA2 R2, -RZ, RZ, 1.291015625, -0.052581787109375 ;  /* 0x3d2aaabbff027431 */ /* 0x000fe400000001ff */
[----:B------:R-:W-:Y:S01]  /*4700*/  FFMA R0, R3, R42, -0.0013887860113754868507 ;  /* 0xbab607ed03007423 */ /* 0x000fe2000000002a */
[----:B------:R-:W-:Y:S02]  /*4710*/  LOP3.LUT P1, RZ, R40, 0x2, RZ, 0xc0, !PT ;  /* 0x0000000228ff7812 */ /* 0x000fe4000782c0ff */
[----:B------:R-:W-:-:S02]  /*4720*/  FSEL R34, R41, 1, P0 ;  /* 0x3f80000029227808 */ /* 0x000fc40000000000 */
[----:B------:R-:W-:Y:S02]  /*4730*/  FSEL R0, R0, -0.00019574658654164522886, !P0 ;  /* 0xb94d415300007808 */ /* 0x000fe40004000000 */
[----:B------:R-:W-:Y:S01]  /*4740*/  FSEL R39, -R39, -0.16666662693023681641, !P0 ;  /* 0xbe2aaaa827277808 */ /* 0x000fe20004000100 */
[----:B------:R-:W-:Y:S01]  /*4750*/  FFMA R37, R3, R34, RZ ;  /* 0x0000002203257223 */ /* 0x000fe200000000ff */
[----:B------:R-:W-:-:S05]  /*4760*/  FSEL R2, R2, 0.0083327032625675201416, !P0 ;  /* 0x3c0885e402027808 */ /* 0x000fca0004000000 */
[----:B------:R-:W-:-:S04]  /*4770*/  FFMA R0, R3, R0, R2 ;  /* 0x0000000003007223 */ /* 0x000fc80000000002 */
[----:B------:R-:W-:-:S04]  /*4780*/  FFMA R0, R3, R0, R39 ;  /* 0x0000000003007223 */ /* 0x000fc80000000027 */
[----:B------:R-:W-:-:S04]  /*4790*/  FFMA R34, R37, R0, R34 ;  /* 0x0000000025227223 */ /* 0x000fc80000000022 */
[----:B------:R-:W-:Y:S01]  /*47a0*/  @P1 FADD R34, RZ, -R34 ;  /* 0x80000022ff221221 */ /* 0x000fe20000000000 */
[----:B------:R-:W-:Y:S06]  /*47b0*/  BRA `(.L_x_58) ;  /* 0x0000001400d47947 */ /* 0x000fec0003800000 */
.L_x_59:
[----:B------:R-:W-:-:S13]  /*47c0*/  ISETP.GE.U32.AND P0, PT, R0, 0x7f800000, PT ;  /* 0x7f8000000000780c */ /* 0x000fda0003f06070 */
[----:B------:R-:W-:Y:S05]  /*47d0*/  @!P0 BRA `(.L_x_66) ;  /* 0x00000000001c8947 */ /* 0x000fea0003800000 */
[----:B------:R-:W-:Y:S01]  /*47e0*/  ISETP.NE.AND P1, PT, R2, 0x7f800000, PT ;  /* 0x7f8000000200780c */ /* 0x000fe20003f25270 */
[----:B------:R-:W-:-:S12]  /*47f0*/  FADD R34, R29, -R29 ;  /* 0x8000001d1d227221 */ /* 0x000fd80000000000 */
[----:B------:R-:W-:Y:S02]  /*4800*/  @!P1 ISETP.GT.AND P0, PT, R32, -0x1, PT ;  /* 0xffffffff2000980c */ /* 0x000fe40003f04270 */
[----:B------:R-:W-:Y:S02]  /*4810*/  @P1 MOV R35, R34 ;  /* 0x0000002200231202 */ /* 0x000fe40000000f00 */
[----:B------:R-:W-:Y:S02]  /*4820*/  @!P1 FSEL R34, R34, RZ, P0 ;  /* 0x000000ff22229208 */ /* 0x000fe40000000000 */
[----:B------:R-:W-:Y:S01]  /*4830*/  @!P1 FSEL R35, R32, RZ, P0 ;  /* 0x000000ff20239208 */ /* 0x000fe20000000000 */
[----:B------:R-:W-:Y:S06]  /*4840*/  BRA `(.L_x_58) ;  /* 0x0000001400b07947 */ /* 0x000fec0003800000 */
.L_x_66:
        /* <DEDUP_REMOVED lines=47> */
.L_x_70:
        /* <DEDUP_REMOVED lines=44> */
.L_x_69:
[----:B------:R-:W-:Y:S05]  /*4e00*/  BSYNC.RECONVERGENT B1 ;  /* 0x0000000000017941 */ /* 0x000fea0003800200 */
.L_x_68:
        /* <DEDUP_REMOVED lines=34> */
.L_x_73:
        /* <DEDUP_REMOVED lines=44> */
.L_x_72:
[----:B------:R-:W-:Y:S05]  /*52f0*/  BSYNC.RECONVERGENT B1 ;  /* 0x0000000000017941 */ /* 0x000fea0003800200 */
.L_x_71:
        /* <DEDUP_REMOVED lines=21> */
.L_x_67:
        /* <DEDUP_REMOVED lines=22> */
.L_x_76:
        /* <DEDUP_REMOVED lines=44> */
.L_x_75:
[----:B------:R-:W-:Y:S05]  /*5870*/  BSYNC.RECONVERGENT B1 ;  /* 0x0000000000017941 */ /* 0x000fea0003800200 */
.L_x_74:
        /* <DEDUP_REMOVED lines=11> */
[----:B------:R-:W-:Y:S01]  /*5930*/  FSEL R14, R14, -0.00019574658654164522886, P0 ;  /* 0xb94d41530e0e7808 */ /* 0x000fe20000000000 */
[----:B------:R-:W-:Y:S01]  /*5940*/  FFMA R37, R3, R0, RZ ;  /* 0x0000000003257223 */ /* 0x000fe200000000ff */
[----:B------:R-:W-:Y:S02]  /*5950*/  FSEL R39, -R39, -0.4999999701976776123, !P0 ;  /* 0xbeffffff27277808 */ /* 0x000fe40004000100 */
[----:B------:R-:W-:Y:S01]  /*5960*/  FSETP.GE.AND P0, PT, |R29|, 105615, PT ;  /* 0x47ce47801d00780b */ /* 0x000fe20003f06200 */
[----:B------:R-:W-:Y:S01]  /*5970*/  FFMA R2, R3, R14, R2 ;  /* 0x0000000e03027223 */ /* 0x000fe20000000002 */
[----:B------:R-:W-:-:S03]  /*5980*/  LOP3.LUT P1, RZ, R36, 0x2, RZ, 0xc0, !PT ;  /* 0x0000000224ff7812 */ /* 0x000fc6000782c0ff */
        /* <DEDUP_REMOVED lines=15> */
.L_x_79:
        /* <DEDUP_REMOVED lines=38> */
[----:B------:R-:W1:Y:S01]  /*5ce0*/  I2F.F64.S64 R36, R36 ;  /* 0x0000002400247312 */ /* 0x000e620000301c00 */
[----:B------:R-:W-:-:S04]  /*5cf0*/  IADD3 R0, PT, PT, -R35, RZ, RZ ;  /* 0x000000ff23007210 */ /* 0x000fc80007ffe1ff */
[----:B------:R-:W-:Y:S01]  /*5d00*/  @!P1 MOV R35, R0 ;  /* 0x0000000000239202 */ /* 0x000fe20000000f00 */
[----:B-1----:R-:W-:-:S10]  /*5d10*/  DMUL R40, R36, UR4 ;  /* 0x0000000424287c28 */ /* 0x002fd40008000000 */
[----:B------:R-:W1:Y:S02]  /*5d20*/  F2F.F32.F64 R40, R40 ;  /* 0x0000002800287310 */ /* 0x000e640000301000 */
[----:B01----:R-:W-:-:S07]  /*5d30*/  FSEL R38, -R40, R40, !P0 ;  /* 0x0000002828267208 */ /* 0x003fce0004000100 */
.L_x_78:
[----:B------:R-:W-:Y:S05]  /*5d40*/  BSYNC.RECONVERGENT B1 ;  /* 0x0000000000017941 */ /* 0x000fea0003800200 */
.L_x_77:
        /* <DEDUP_REMOVED lines=28> */
.L_x_58:
[----:B------:R-:W-:Y:S05]  /*5f10*/  BSYNC.RECONVERGENT B0 ;  /* 0x0000000000007941 */ /* 0x000fea0003800200 */
.L_x_56:
[-C--:B------:R-:W-:Y:S01]  /*5f20*/  FMUL R3, R29, R29.reuse ;  /* 0x0000001d1d037220 */ /* 0x080fe20000400000 */
[----:B------:R-:W-:Y:S01]  /*5f30*/  FMUL R0, R32, R29 ;  /* 0x0000001d20007220 */ /* 0x000fe20000400000 */
[----:B------:R-:W-:Y:S01]  /*5f40*/  FMUL R50, R30, R23 ;  /* 0x000000171e327220 */ /* 0x000fe20000400000 */
[----:B------:R-:W-:Y:S01]  /*5f50*/  BSSY.RECONVERGENT B0, `(.L_x_80) ;  /* 0x0000014000007945 */ /* 0x000fe20003800200 */
[C---:B------:R-:W-:Y:S01]  /*5f60*/  FFMA R39, R32.reuse, R32, -R3 ;  /* 0x0000002020277223 */ /* 0x040fe20000000803 */
[----:B------:R-:W-:Y:S01]  /*5f70*/  FFMA R37, R32, R29, R0 ;  /* 0x0000001d20257223 */ /* 0x000fe20000000000 */
[-C--:B------:R-:W-:Y:S01]  /*5f80*/  FMUL R3, R23, R23.reuse ;  /* 0x0000001717037220 */ /* 0x080fe20000400000 */
[C---:B------:R-:W-:Y:S02]  /*5f90*/  FFMA R50, R30.reuse, R23, R50 ;  /* 0x000000171e327223 */ /* 0x040fe40000000032 */
[----:B------:R-:W-:Y:S01]  /*5fa0*/  FADD R41, |R39|, |R37| ;  /* 0x4000002527297221 */ /* 0x000fe20000000200 */
[----:B------:R-:W-:-:S04]  /*5fb0*/  FFMA R52, R30, R30, -R3 ;  /* 0x0000001e1e347223 */ /* 0x000fc80000000803 */
        /* <DEDUP_REMOVED lines=9> */
.L_x_81:
[----:B------:R-:W0:Y:S02]  /*6050*/  MUFU.RCP R36, R41 ;  /* 0x0000002900247308 */ /* 0x000e240000001000 */
[----:B0-----:R-:W-:-:S04]  /*6060*/  FFMA R0, R41, R36, -1 ;  /* 0xbf80000029007423 */ /* 0x001fc80000000024 */
[----:B------:R-:W-:-:S04]  /*6070*/  FADD.FTZ R3, -R0, -RZ ;  /* 0x800000ff00037221 */ /* 0x000fc80000010100 */
[----:B------:R-:W-:-:S07]  /*6080*/  FFMA R36, R36, R3, R36 ;  /* 0x0000000324247223 */ /* 0x000fce0000000024 */
.L_x_82:
[----:B------:R-:W-:Y:S05]  /*6090*/  BSYNC.RECONVERGENT B0 ;  /* 0x0000000000007941 */ /* 0x000fea0003800200 */
.L_x_80:
        /* <DEDUP_REMOVED lines=15> */
.L_x_84:
[----:B------:R-:W0:Y:S02]  /*6190*/  MUFU.RCP R38, R41 ;  /* 0x0000002900267308 */ /* 0x000e240000001000 */
[----:B0-----:R-:W-:-:S04]  /*61a0*/  FFMA R0, R41, R38, -1 ;  /* 0xbf80000029007423 */ /* 0x001fc80000000026 */
[----:B------:R-:W-:-:S04]  /*61b0*/  FADD.FTZ R3, -R0, -RZ ;  /* 0x800000ff00037221 */ /* 0x000fc80000010100 */
[----:B------:R-:W-:-:S07]  /*61c0*/  FFMA R38, R38, R3, R38 ;  /* 0x0000000326267223 */ /* 0x000fce0000000026 */
.L_x_85:
[----:B------:R-:W-:Y:S05]  /*61d0*/  BSYNC.RECONVERGENT B0 ;  /* 0x0000000000007941 */ /* 0x000fea0003800200 */
.L_x_83:
[----:B------:R-:W-:Y:S01]  /*61e0*/  FADD R2, |R32|, |R29| ;  /* 0x4000001d20027221 */ /* 0x000fe20000000200 */
[C---:B------:R-:W-:Y:S01]  /*61f0*/  FMUL R40, R42.reuse, R39 ;  /* 0x000000272a287220 */ /* 0x040fe20000400000 */
[----:B------:R-:W-:Y:S01]  /*6200*/  FMUL R42, R42, R37 ;  /* 0x000000252a2a7220 */ /* 0x000fe20000400000 */
[----:B------:R-:W-:Y:S02]  /*6210*/  BSSY.RECONVERGENT B0, `(.L_x_86) ;  /* 0x0000012000007945 */ /* 0x000fe40003800200 */
[----:B------:R-:W-:Y:S01]  /*6220*/  IADD3 R0, PT, PT, R2, 0x1800000, RZ ;  /* 0x0180000002007810 */ /* 0x000fe20007ffe0ff */
[-C--:B------:R-:W-:Y:S01]  /*6230*/  FFMA R49, R37, -R36.reuse, R40 ;  /* 0x8000002425317223 */ /* 0x080fe20000000028 */
[----:B------:R-:W-:Y:S02]  /*6240*/  FFMA R47, R39, R36, R42 ;  /* 0x00000024272f7223 */ /* 0x000fe4000000002a */
[----:B------:R-:W-:Y:S01]  /*6250*/  LOP3.LUT R0, R0, 0x7f800000, RZ, 0xc0, !PT ;  /* 0x7f80000000007812 */ /* 0x000fe200078ec0ff */
[-C--:B------:R-:W-:Y:S01]  /*6260*/  FMUL R49, R49, R38.reuse ;  /* 0x0000002631317220 */ /* 0x080fe20000400000 */
[----:B------:R-:W-:-:S02]  /*6270*/  FFMA R47, R47, R38, 1 ;  /* 0x3f8000002f2f7423 */ /* 0x000fc40000000026 */
[----:B------:R-:W-:-:S13]  /*6280*/  ISETP.GT.U32.AND P0, PT, R0, 0x1ffffff, PT ;  /* 0x01ffffff0000780c */ /* 0x000fda0003f04070 */
[----:B------:R-:W-:Y:S05]  /*6290*/  @P0 BRA `(.L_x_87) ;  /* 0x0000000000140947 */ /* 0x000fea0003800000 */
[----:B------:R-:W-:Y:S02]  /*62a0*/  MOV R0, R2 ;  /* 0x0000000200007202 */ /* 0x000fe40000000f00 */
[----:B------:R-:W-:-:S07]  /*62b0*/  MOV R56, 0x62d0 ;  /* 0x000062d000387802 */ /* 0x000fce0000000f00 */
[----:B-----5:R-:W-:Y:S05]  /*62c0*/  CALL.REL.NOINC `($__internal_0_$__cuda_sm20_rcp_rn_f32_slowpath) ;  /* 0x0000004c00dc7944 */ /* 0x020fea0003c00000 */
[----:B------:R-:W-:Y:S01]  /*62d0*/  MOV R41, R0 ;  /* 0x0000000000297202 */ /* 0x000fe20000000f00 */
[----:B------:R-:W-:Y:S06]  /*62e0*/  BRA `(.L_x_88) ;  /* 0x0000000000107947 */ /* 0x000fec0003800000 */
.L_x_87:
[----:B------:R-:W0:Y:S02]  /*62f0*/  MUFU.RCP R41, R2 ;  /* 0x0000000200297308 */ /* 0x000e240000001000 */
[----:B0-----:R-:W-:-:S04]  /*6300*/  FFMA R0, R2, R41, -1 ;  /* 0xbf80000002007423 */ /* 0x001fc80000000029 */
[----:B------:R-:W-:-:S04]  /*6310*/  FADD.FTZ R0, -R0, -RZ ;  /* 0x800000ff00007221 */ /* 0x000fc80000010100 */
[----:B------:R-:W-:-:S07]  /*6320*/  FFMA R41, R41, R0, R41 ;  /* 0x0000000029297223 */ /* 0x000fce0000000029 */
.L_x_88:
[----:B------:R-:W-:Y:S05]  /*6330*/  BSYNC.RECONVERGENT B0 ;  /* 0x0000000000007941 */ /* 0x000fea0003800200 */
.L_x_86:
        /* <DEDUP_REMOVED lines=15> */
.L_x_90:
[----:B------:R-:W0:Y:S02]  /*6430*/  MUFU.RCP R48, R43 ;  /* 0x0000002b00307308 */ /* 0x000e240000001000 */
[----:B0-----:R-:W-:-:S04]  /*6440*/  FFMA R0, R43, R48, -1 ;  /* 0xbf8000002b007423 */ /* 0x001fc80000000030 */
[----:B------:R-:W-:-:S04]  /*6450*/  FADD.FTZ R3, -R0, -RZ ;  /* 0x800000ff00037221 */ /* 0x000fc80000010100 */
[----:B------:R-:W-:-:S07]  /*6460*/  FFMA R48, R48, R3, R48 ;  /* 0x0000000330307223 */ /* 0x000fce0000000030 */
.L_x_91:
[----:B------:R-:W-:Y:S05]  /*6470*/  BSYNC.RECONVERGENT B0 ;  /* 0x0000000000007941 */ /* 0x000fea0003800200 */
.L_x_89:
[C---:B------:R-:W-:Y:S01]  /*6480*/  FMUL R43, R45.reuse, R46 ;  /* 0x0000002e2d2b7220 */ /* 0x040fe20000400000 */
[----:B------:R-:W0:Y:S01]  /*6490*/  MUFU.RCP R14, R13 ;  /* 0x0000000d000e7308 */ /* 0x000e220000001000 */
[----:B------:R-:W-:Y:S01]  /*64a0*/  FMUL R45, R45, R44 ;  /* 0x0000002c2d2d7220 */ /* 0x000fe20000400000 */
[----:B------:R-:W-:Y:S01]  /*64b0*/  BSSY.RECONVERGENT B2, `(.L_x_92) ;  /* 0x0000015000027945 */ /* 0x000fe20003800200 */
[-C--:B------:R-:W-:Y:S02]  /*64c0*/  FFMA R2, R44, -R41.reuse, R43 ;  /* 0x800000292c027223 */ /* 0x080fe4000000002b */
[----:B------:R-:W-:Y:S02]  /*64d0*/  FFMA R0, R46, R41, R45 ;  /* 0x000000292e007223 */ /* 0x000fe4000000002d */
[-C--:B------:R-:W-:Y:S02]  /*64e0*/  FFMA R2, -R2, R48.reuse, R49 ;  /* 0x0000003002027223 */ /* 0x080fe40000000131 */
[----:B------:R-:W-:-:S02]  /*64f0*/  FFMA R0, -R0, R48, R47 ;  /* 0x0000003000007223 */ /* 0x000fc4000000012f */
[----:B------:R-:W-:-:S04]  /*6500*/  FMUL R3, R2, R34 ;  /* 0x0000002202037220 */ /* 0x000fc80000400000 */
[C---:B------:R-:W-:Y:S01]  /*6510*/  FFMA R49, R0.reuse, R35, -R3 ;  /* 0x0000002300317223 */ /* 0x040fe20000000803 */
[----:B------:R-:W-:Y:S01]  /*6520*/  FMUL R3, R0, R34 ;  /* 0x0000002200037220 */ /* 0x000fe20000400000 */
[----:B0-----:R-:W-:Y:S02]  /*6530*/  FFMA R59, R14, -R13, 1 ;  /* 0x3f8000000e3b7423 */ /* 0x001fe4000000080d */
[----:B------:R-:W0:Y:S01]  /*6540*/  FCHK P0, R49, R13 ;  /* 0x0000000d31007302 */ /* 0x000e220000000000 */
[----:B------:R-:W-:Y:S01]  /*6550*/  FFMA R0, R2, R35, R3 ;  /* 0x0000002302007223 */ /* 0x000fe20000000003 */
[----:B------:R-:W-:-:S04]  /*6560*/  FFMA R59, R14, R59, R14 ;  /* 0x0000003b0e3b7223 */ /* 0x000fc8000000000e */
[----:B------:R-:W-:-:S04]  /*6570*/  FFMA R14, R59, R49, RZ ;  /* 0x000000313b0e7223 */ /* 0x000fc800000000ff */
[----:B------:R-:W-:-:S04]  /*6580*/  FFMA R47, R14, -R13, R49 ;  /* 0x8000000d0e2f7223 */ /* 0x000fc80000000031 */
[----:B------:R-:W-:Y:S01]  /*6590*/  FFMA R59, R59, R47, R14 ;  /* 0x0000002f3b3b7223 */ /* 0x000fe2000000000e */
[----:B0-----:R-:W-:Y:S06]  /*65a0*/  @!P0 BRA `(.L_x_93) ;  /* 0x0000000000148947 */ /* 0x001fec0003800000 */
[----:B------:R-:W-:Y:S02]  /*65b0*/  MOV R3, R49 ;  /* 0x0000003100037202 */ /* 0x000fe40000000f00 */
[----:B------:R-:W-:Y:S02]  /*65c0*/  MOV R2, R13 ;  /* 0x0000000d00027202 */ /* 0x000fe40000000f00 */
[----:B------:R-:W-:-:S07]  /*65d0*/  MOV R14, 0x65f0 ;  /* 0x000065f0000e7802 */ /* 0x000fce0000000f00 */
[----:B-----5:R-:W-:Y:S05]  /*65e0*/  CALL.REL.NOINC `($__internal_2_$__cuda_sm3x_div_rn_noftz_f32_slowpath) ;  /* 0x0000005000447944 */ /* 0x020fea0003c00000 */
[----:B------:R-:W-:-:S07]  /*65f0*/  MOV R59, R2 ;  /* 0x00000002003b7202 */ /* 0x000fce0000000f00 */
.L_x_93:
[----:B------:R-:W-:Y:S05]  /*6600*/  BSYNC.RECONVERGENT B2 ;  /* 0x0000000000027941 */ /* 0x000fea0003800200 */
.L_x_92:
        /* <DEDUP_REMOVED lines=14> */
.L_x_95:
[----:B------:R-:W-:Y:S05]  /*66f0*/  BSYNC.RECONVERGENT B2 ;  /* 0x0000000000027941 */ /* 0x000fea0003800200 */
.L_x_94:
[----:B------:R-:W-:Y:S01]  /*6700*/  FADD R2, |R52|, |R50| ;  /* 0x4000003234027221 */ /* 0x000fe20000000200 */
[----:B------:R-:W-:Y:S04]  /*6710*/  BSSY.RECONVERGENT B0, `(.L_x_96) ;  /* 0x000000e000007945 */ /* 0x000fe80003800200 */
        /* <DEDUP_REMOVED lines=9> */
.L_x_97:
[----:B------:R-:W0:Y:S02]  /*67b0*/  MUFU.RCP R47, R2 ;  /* 0x00000002002f7308 */ /* 0x000e240000001000 */
[----:B0-----:R-:W-:-:S04]  /*67c0*/  FFMA R0, R2, R47, -1 ;  /* 0xbf80000002007423 */ /* 0x001fc8000000002f */
[----:B------:R-:W-:-:S04]  /*67d0*/  FADD.FTZ R0, -R0, -RZ ;  /* 0x800000ff00007221 */ /* 0x000fc80000010100 */
[----:B------:R-:W-:-:S07]  /*67e0*/  FFMA R47, R47, R0, R47 ;  /* 0x000000002f2f7223 */ /* 0x000fce000000002f */
.L_x_98:
[----:B------:R-:W-:Y:S05]  /*67f0*/  BSYNC.RECONVERGENT B0 ;  /* 0x0000000000007941 */ /* 0x000fea0003800200 */
.L_x_96:
        /* <DEDUP_REMOVED lines=15> */
.L_x_100:
[----:B------:R-:W0:Y:S02]  /*68f0*/  MUFU.RCP R49, R2 ;  /* 0x0000000200317308 */ /* 0x000e240000001000 */
[----:B0-----:R-:W-:-:S04]  /*6900*/  FFMA R0, R2, R49, -1 ;  /* 0xbf80000002007423 */ /* 0x001fc80000000031 */
[----:B------:R-:W-:-:S04]  /*6910*/  FADD.FTZ R0, -R0, -RZ ;  /* 0x800000ff00007221 */ /* 0x000fc80000010100 */
[----:B------:R-:W-:-:S07]  /*6920*/  FFMA R49, R49, R0, R49 ;  /* 0x0000000031317223 */ /* 0x000fce0000000031 */
.L_x_101:
[----:B------:R-:W-:Y:S05]  /*6930*/  BSYNC.RECONVERGENT B0 ;  /* 0x0000000000007941 */ /* 0x000fea0003800200 */
.L_x_99:
[----:B------:R-:W-:Y:S01]  /*6940*/  FADD R55, |R30|, |R23| ;  /* 0x400000171e377221 */ /* 0x000fe20000000200 */
[C---:B------:R-:W-:Y:S01]  /*6950*/  FMUL R51, R53.reuse, R50 ;  /* 0x0000003235337220 */ /* 0x040fe20000400000 */
[----:B------:R-:W-:Y:S01]  /*6960*/  FMUL R53, R53, R52 ;  /* 0x0000003435357220 */ /* 0x000fe20000400000 */
[----:B------:R-:W-:Y:S02]  /*6970*/  BSSY.RECONVERGENT B0, `(.L_x_102) ;  /* 0x0000012000007945 */ /* 0x000fe40003800200 */
[----:B------:R-:W-:Y:S01]  /*6980*/  IADD3 R0, PT, PT, R55, 0x1800000, RZ ;  /* 0x0180000037007810 */ /* 0x000fe20007ffe0ff */
[----:B------:R-:W-:-:S03]  /*6990*/  FFMA R2, R50, -R47, R53 ;  /* 0x8000002f32027223 */ /* 0x000fc60000000035 */
[----:B------:R-:W-:Y:S01]  /*69a0*/  LOP3.LUT R0, R0, 0x7f800000, RZ, 0xc0, !PT ;  /* 0x7f80000000007812 */ /* 0x000fe200078ec0ff */
[----:B------:R-:W-:-:S03]  /*69b0*/  FMUL R65, R2, R49 ;  /* 0x0000003102417220 */ /* 0x000fc60000400000 */
[----:B------:R-:W-:Y:S01]  /*69c0*/  ISETP.GT.U32.AND P0, PT, R0, 0x1ffffff, PT ;  /* 0x01ffffff0000780c */ /* 0x000fe20003f04070 */
[----:B------:R-:W-:-:S04]  /*69d0*/  FFMA R0, R52, R47, R51 ;  /* 0x0000002f34007223 */ /* 0x000fc80000000033 */
[----:B------:R-:W-:-:S08]  /*69e0*/  FMUL R63, R0, R49 ;  /* 0x00000031003f7220 */ /* 0x000fd00000400000 */
[----:B------:R-:W-:Y:S05]  /*69f0*/  @P0 BRA `(.L_x_103) ;  /* 0x0000000000140947 */ /* 0x000fea0003800000 */
[----:B------:R-:W-:Y:S02]  /*6a00*/  MOV R0, R55 ;  /* 0x0000003700007202 */ /* 0x000fe40000000f00 */
[----:B------:R-:W-:-:S07]  /*6a10*/  MOV R56, 0x6a30 ;  /* 0x00006a3000387802 */ /* 0x000fce0000000f00 */
[----:B-----5:R-:W-:Y:S05]  /*6a20*/  CALL.REL.NOINC `($__internal_0_$__cuda_sm20_rcp_rn_f32_slowpath) ;  /* 0x0000004800047944 */ /* 0x020fea0003c00000 */
[----:B------:R-:W-:Y:S01]  /*6a30*/  MOV R54, R0 ;  /* 0x0000000000367202 */ /* 0x000fe20000000f00 */
[----:B------:R-:W-:Y:S06]  /*6a40*/  BRA `(.L_x_104) ;  /* 0x0000000000107947 */ /* 0x000fec0003800000 */
.L_x_103:
[----:B------:R-:W0:Y:S02]  /*6a50*/  MUFU.RCP R54, R55 ;  /* 0x0000003700367308 */ /* 0x000e240000001000 */
[----:B0-----:R-:W-:-:S04]  /*6a60*/  FFMA R0, R55, R54, -1 ;  /* 0xbf80000037007423 */ /* 0x001fc80000000036 */
[----:B------:R-:W-:-:S04]  /*6a70*/  FADD.FTZ R3, -R0, -RZ ;  /* 0x800000ff00037221 */ /* 0x000fc80000010100 */
[----:B------:R-:W-:-:S07]  /*6a80*/  FFMA R54, R54, R3, R54 ;  /* 0x0000000336367223 */ /* 0x000fce0000000036 */
.L_x_104:
[----:B------:R-:W-:Y:S05]  /*6a90*/  BSYNC.RECONVERGENT B0 ;  /* 0x0000000000007941 */ /* 0x000fea0003800200 */
.L_x_102:
        /* <DEDUP_REMOVED lines=15> */
.L_x_106:
[----:B------:R-:W0:Y:S02]  /*6b90*/  MUFU.RCP R56, R67 ;  /* 0x0000004300387308 */ /* 0x000e240000001000 */
[----:B0-----:R-:W-:-:S04]  /*6ba0*/  FFMA R0, R67, R56, -1 ;  /* 0xbf80000043007423 */ /* 0x001fc80000000038 */
[----:B------:R-:W-:-:S04]  /*6bb0*/  FADD.FTZ R3, -R0, -RZ ;  /* 0x800000ff00037221 */ /* 0x000fc80000010100 */
[----:B------:R-:W-:-:S07]  /*6bc0*/  FFMA R56, R56, R3, R56 ;  /* 0x0000000338387223 */ /* 0x000fce0000000038 */
.L_x_107:
[----:B------:R-:W-:Y:S05]  /*6bd0*/  BSYNC.RECONVERGENT B0 ;  /* 0x0000000000007941 */ /* 0x000fea0003800200 */
.L_x_105:
[C---:B------:R-:W-:Y:S01]  /*6be0*/  FMUL R58, R60.reuse, R55 ;  /* 0x000000373c3a7220 */ /* 0x040fe20000400000 */
[----:B------:R-:W-:Y:S01]  /*6bf0*/  FMUL R60, R60, R57 ;  /* 0x000000393c3c7220 */ /* 0x000fe20000400000 */
[----:B------:R-:W0:Y:S01]  /*6c00*/  MUFU.RCP R64, R13 ;  /* 0x0000000d00407308 */ /* 0x000e220000001000 */
[----:B------:R-:W-:Y:S01]  /*6c10*/  BSSY.RECONVERGENT B2, `(.L_x_108) ;  /* 0x0000019000027945 */ /* 0x000fe20003800200 */
[-C--:B------:R-:W-:Y:S01]  /*6c20*/  FFMA R0, R57, R54.reuse, R58 ;  /* 0x0000003639007223 */ /* 0x080fe2000000003a */
[----:B------:R-:W-:-:S03]  /*6c30*/  FFMA R2, R55, -R54, R60 ;  /* 0x8000003637027223 */ /* 0x000fc6000000003c */
[-C--:B------:R-:W-:Y:S01]  /*6c40*/  FFMA R0, -R0, R56.reuse, R63 ;  /* 0x0000003800007223 */ /* 0x080fe2000000013f */
[----:B------:R-:W-:-:S03]  /*6c50*/  FFMA R2, -R2, R56, R65 ;  /* 0x0000003802027223 */ /* 0x000fc60000000141 */
[C---:B------:R-:W-:Y:S01]  /*6c60*/  FMUL R63, R27.reuse, R0 ;  /* 0x000000001b3f7220 */ /* 0x040fe20000400000 */
[----:B------:R-:W-:-:S03]  /*6c70*/  FMUL R3, R27, R2 ;  /* 0x000000021b037220 */ /* 0x000fc60000400000 */
[C---:B------:R-:W-:Y:S01]  /*6c80*/  FFMA R62, R28.reuse, R2, R63 ;  /* 0x000000021c3e7223 */ /* 0x040fe2000000003f */
[----:B------:R-:W-:Y:S01]  /*6c90*/  FFMA R2, R28, R0, -R3 ;  /* 0x000000001c027223 */ /* 0x000fe20000000803 */
[----:B0-----:R-:W-:Y:S02]  /*6ca0*/  FFMA R63, R64, -R13, 1 ;  /* 0x3f800000403f7423 */ /* 0x001fe4000000080d */
[----:B------:R-:W-:Y:S02]  /*6cb0*/  FMUL R3, R62, R31 ;  /* 0x0000001f3e037220 */ /* 0x000fe40000400000 */
[----:B------:R-:W-:Y:S02]  /*6cc0*/  FFMA R0, R64, R63, R64 ;  /* 0x0000003f40007223 */ /* 0x000fe40000000040 */
[C---:B------:R-:W-:Y:S01]  /*6cd0*/  FFMA R14, R2.reuse, R33, -R3 ;  /* 0x00000021020e7223 */ /* 0x040fe20000000803 */
[----:B------:R-:W-:-:S03]  /*6ce0*/  FMUL R3, R2, R31 ;  /* 0x0000001f02037220 */ /* 0x000fc60000400000 */
[----:B------:R-:W0:Y:S01]  /*6cf0*/  FCHK P0, R14, R13 ;  /* 0x0000000d0e007302 */ /* 0x000e220000000000 */
[----:B------:R-:W-:Y:S01]  /*6d00*/  FFMA R63, R0, R14, RZ ;  /* 0x0000000e003f7223 */ /* 0x000fe200000000ff */
[----:B------:R-:W-:-:S03]  /*6d10*/  FFMA R62, R62, R33, R3 ;  /* 0x000000213e3e7223 */ /* 0x000fc60000000003 */
        /* <DEDUP_REMOVED lines=8> */
.L_x_109:
[----:B------:R-:W-:Y:S05]  /*6da0*/  BSYNC.RECONVERGENT B2 ;  /* 0x0000000000027941 */ /* 0x000fea0003800200 */
.L_x_108:
        /* <DEDUP_REMOVED lines=13> */
.L_x_111:
[----:B------:R-:W-:Y:S05]  /*6e80*/  BSYNC.RECONVERGENT B2 ;  /* 0x0000000000027941 */ /* 0x000fea0003800200 */
.L_x_110:
[----:B------:R-:W-:Y:S01]  /*6e90*/  FMUL R3, R36, 3 ;  /* 0x4040000024037820 */ /* 0x000fe20000400000 */
[----:B------:R-:W-:Y:S01]  /*6ea0*/  FMUL R14, R41, 3 ;  /* 0x40400000290e7820 */ /* 0x000fe20000400000 */
[----:B------:R-:W0:Y:S01]  /*6eb0*/  MUFU.RCP R64, R13 ;  /* 0x0000000d00407308 */ /* 0x000e220000001000 */
[----:B------:R-:W-:Y:S01]  /*6ec0*/  FADD R59, -R0, R59 ;  /* 0x0000003b003b7221 */ /* 0x000fe20000000100 */
[-C--:B------:R-:W-:Y:S01]  /*6ed0*/  FFMA R63, R39, R3.reuse, R42 ;  /* 0x00000003273f7223 */ /* 0x080fe2000000002a */
[----:B------:R-:W-:Y:S01]  /*6ee0*/  FFMA R71, R37, -R3, R40 ;  /* 0x8000000325477223 */ /* 0x000fe20000000028 */
[-C--:B------:R-:W-:Y:S01]  /*6ef0*/  FFMA R3, R44, -R14.reuse, R43 ;  /* 0x8000000e2c037223 */ /* 0x080fe2000000002b */
[----:B------:R-:W-:Y:S01]  /*6f00*/  FFMA R73, R46, R14, R45 ;  /* 0x0000000e2e497223 */ /* 0x000fe2000000002d */
[-C--:B------:R-:W-:Y:S01]  /*6f10*/  FMUL R70, R63, R38.reuse ;  /* 0x000000263f467220 */ /* 0x080fe20000400000 */
[----:B------:R-:W-:Y:S01]  /*6f20*/  FMUL R71, R71, R38 ;  /* 0x0000002647477220 */ /* 0x000fe20000400000 */
[-C--:B------:R-:W-:Y:S01]  /*6f30*/  FMUL R72, R3, R48.reuse ;  /* 0x0000003003487220 */ /* 0x080fe20000400000 */
[----:B------:R-:W-:Y:S01]  /*6f40*/  FMUL R73, R73, R48 ;  /* 0x0000003049497220 */ /* 0x000fe20000400000 */
[----:B------:R-:W-:Y:S01]  /*6f50*/  FADD R14, R70, 1 ;  /* 0x3f800000460e7421 */ /* 0x000fe20000000000 */
[----:B------:R-:W-:Y:S01]  /*6f60*/  BSSY.RECONVERGENT B2, `(.L_x_112) ;  /* 0x0000014000027945 */ /* 0x000fe20003800200 */
[----:B------:R-:W-:Y:S01]  /*6f70*/  FADD R62, R71, -R72 ;  /* 0x80000048473e7221 */ /* 0x000fe20000000000 */
[----:B------:R-:W-:Y:S01]  /*6f80*/  FADD R61, -R2, R61 ;  /* 0x0000003d023d7221 */ /* 0x000fe20000000100 */
[----:B------:R-:W-:-:S02]  /*6f90*/  FADD R14, R14, -R73 ;  /* 0x800000490e0e7221 */ /* 0x000fc40000000000 */
[----:B------:R-:W-:Y:S01]  /*6fa0*/  FMUL R3, R62, R34 ;  /* 0x000000223e037220 */ /* 0x000fe20000400000 */
[----:B0-----:R-:W-:-:S03]  /*6fb0*/  FFMA R69, R64, -R13, 1 ;  /* 0x3f80000040457423 */ /* 0x001fc6000000080d */
[----:B------:R-:W-:Y:S01]  /*6fc0*/  FFMA R63, R14, R35, -R3 ;  /* 0x000000230e3f7223 */ /* 0x000fe20000000803 */
[----:B------:R-:W-:Y:S01]  /*6fd0*/  FFMA R69, R64, R69, R64 ;  /* 0x0000004540457223 */ /* 0x000fe20000000040 */
[----:B------:R-:W-:Y:S02]  /*6fe0*/  FMUL R3, R14, R34 ;  /* 0x000000220e037220 */ /* 0x000fe40000400000 */
        /* <DEDUP_REMOVED lines=11> */
.L_x_113:
[----:B------:R-:W-:Y:S05]  /*70a0*/  BSYNC.RECONVERGENT B2 ;  /* 0x0000000000027941 */ /* 0x000fea0003800200 */
.L_x_112:
        /* <DEDUP_REMOVED lines=14> */
.L_x_115:
[----:B------:R-:W-:Y:S05]  /*7190*/  BSYNC.RECONVERGENT B2 ;  /* 0x0000000000027941 */ /* 0x000fea0003800200 */
.L_x_114:
[----:B------:R-:W-:Y:S01]  /*71a0*/  FMUL R2, R47, 3 ;  /* 0x404000002f027820 */ /* 0x000fe20000400000 */
[----:B------:R-:W-:Y:S01]  /*71b0*/  FMUL R3, R54, 3 ;  /* 0x4040000036037820 */ /* 0x000fe20000400000 */
[----:B------:R-:W0:Y:S01]  /*71c0*/  MUFU.RCP R74, R13 ;  /* 0x0000000d004a7308 */ /* 0x000e220000001000 */
[----:B------:R-:W-:Y:S01]  /*71d0*/  BSSY.RECONVERGENT B2, `(.L_x_116) ;  /* 0x0000020000027945 */ /* 0x000fe20003800200 */
        /* <DEDUP_REMOVED lines=8> */
[----:B------:R-:W-:-:S02]  /*7260*/  FADD R3, R62, 1 ;  /* 0x3f8000003e037421 */ /* 0x000fc40000000000 */
[----:B------:R-:W-:Y:S02]  /*7270*/  FADD R2, R63, -R66 ;  /* 0x800000423f027221 */ /* 0x000fe40000000000 */
[----:B------:R-:W-:Y:S02]  /*7280*/  FADD R3, R3, -R64 ;  /* 0x8000004003037221 */ /* 0x000fe40000000000 */
[CC--:B------:R-:W-:Y:S02]  /*7290*/  FMUL R65, R27.reuse, R2.reuse ;  /* 0x000000021b417220 */ /* 0x0c0fe40000400000 */
[-C--:B------:R-:W-:Y:S02]  /*72a0*/  FMUL R67, R27, R3.reuse ;  /* 0x000000031b437220 */ /* 0x080fe40000400000 */
[----:B------:R-:W-:Y:S01]  /*72b0*/  FFMA R14, R28, R3, -R65 ;  /* 0x000000031c0e7223 */ /* 0x000fe20000000841 */
[----:B0-----:R-:W-:Y:S01]  /*72c0*/  FFMA R3, R74, -R13, 1 ;  /* 0x3f8000004a037423 */ /* 0x001fe2000000080d */
[----:B------:R-:W-:-:S03]  /*72d0*/  FFMA R2, R28, R2, R67 ;  /* 0x000000021c027223 */ /* 0x000fc60000000043 */
[----:B------:R-:W-:Y:S01]  /*72e0*/  FFMA R74, R74, R3, R74 ;  /* 0x000000034a4a7223 */ /* 0x000fe2000000004a */
[----:B------:R-:W-:-:S04]  /*72f0*/  FMUL R3, R2, R31 ;  /* 0x0000001f02037220 */ /* 0x000fc80000400000 */
[----:B------:R-:W-:-:S04]  /*7300*/  FFMA R76, R14, R33, -R3 ;  /* 0x000000210e4c7223 */ /* 0x000fc80000000803 */
[----:B------:R-:W0:Y:S01]  /*7310*/  FCHK P0, R76, R13 ;  /* 0x0000000d4c007302 */ /* 0x000e220000000000 */
[----:B------:R-:W-:-:S04]  /*7320*/  FFMA R3, R74, R76, RZ ;  /* 0x0000004c4a037223 */ /* 0x000fc800000000ff */
[----:B------:R-:W-:-:S04]  /*7330*/  FFMA R68, R3, -R13, R76 ;  /* 0x8000000d03447223 */ /* 0x000fc8000000004c */
[----:B------:R-:W-:Y:S01]  /*7340*/  FFMA R74, R74, R68, R3 ;  /* 0x000000444a4a7223 */ /* 0x000fe20000000003 */
[----:B------:R-:W-:-:S04]  /*7350*/  FMUL R3, R14, R31 ;  /* 0x0000001f0e037220 */ /* 0x000fc80000400000 */
[----:B------:R-:W-:Y:S01]  /*7360*/  FFMA R78, R2, R33, R3 ;  /* 0x00000021024e7223 */ /* 0x000fe20000000003 */
[----:B0-----:R-:W-:Y:S06]  /*7370*/  @!P0 BRA `(.L_x_117) ;  /* 0x0000000000148947 */ /* 0x001fec0003800000 */
[----:B------:R-:W-:Y:S02]  /*7380*/  MOV R3, R76 ;  /* 0x0000004c00037202 */ /* 0x000fe40000000f00 */
[----:B------:R-:W-:Y:S02]  /*7390*/  MOV R2, R13 ;  /* 0x0000000d00027202 */ /* 0x000fe40000000f00 */
[----:B------:R-:W-:-:S07]  /*73a0*/  MOV R14, 0x73c0 ;  /* 0x000073c0000e7802 */ /* 0x000fce0000000f00 */
[----:B-----5:R-:W-:Y:S05]  /*73b0*/  CALL.REL.NOINC `($__internal_2_$__cuda_sm3x_div_rn_noftz_f32_slowpath) ;  /* 0x0000004000d07944 */ /* 0x020fea0003c00000 */
[----:B------:R-:W-:-:S07]  /*73c0*/  MOV R74, R2 ;  /* 0x00000002004a7202 */ /* 0x000fce0000000f00 */
.L_x_117:
[----:B------:R-:W-:Y:S05]  /*73d0*/  BSYNC.RECONVERGENT B2 ;  /* 0x0000000000027941 */ /* 0x000fea0003800200 */
.L_x_116:
        /* <DEDUP_REMOVED lines=13> */
.L_x_119:
[----:B------:R-:W-:Y:S05]  /*74b0*/  BSYNC.RECONVERGENT B2 ;  /* 0x0000000000027941 */ /* 0x000fea0003800200 */
.L_x_118:
[----:B------:R-:W-:Y:S01]  /*74c0*/  FMUL R65, R13, R13 ;  /* 0x0000000d0d417220 */ /* 0x000fe20000400000 */
[----:B------:R-:W-:Y:S01]  /*74d0*/  FADD R14, R32, -2 ;  /* 0xc0000000200e7421 */ /* 0x000fe20000000000 */
[----:B------:R-:W-:Y:S01]  /*74e0*/  FADD R72, R29, R72 ;  /* 0x000000481d487221 */ /* 0x000fe20000000000 */
[----:B------:R-:W-:Y:S01]  /*74f0*/  BSSY.RECONVERGENT B2, `(.L_x_120) ;  /* 0x0000016000027945 */ /* 0x000fe20003800200 */
[----:B------:R-:W0:Y:S01]  /*7500*/  MUFU.RCP R68, R65 ;  /* 0x0000004100447308 */ /* 0x000e220000001000 */
[----:B------:R-:W-:Y:S01]  /*7510*/  FADD R73, R73, R14 ;  /* 0x0000000e49497221 */ /* 0x000fe20000000000 */
[----:B------:R-:W-:Y:S01]  /*7520*/  FADD R71, -R71, R72 ;  /* 0x0000004847477221 */ /* 0x000fe20000000100 */
[----:B------:R-:W-:Y:S01]  /*7530*/  FADD R72, -R2, R0 ;  /* 0x0000000002487221 */ /* 0x000fe20000000100 */
[----:B------:R-:W-:Y:S01]  /*7540*/  FADD R74, -R74, R69 ;  /* 0x000000454a4a7221 */ /* 0x000fe20000000100 */
[----:B------:R-:W-:Y:S01]  /*7550*/  FADD R73, -R70, R73 ;  /* 0x0000004946497221 */ /* 0x000fe20000000100 */
[----:B------:R-:W-:Y:S01]  /*7560*/  FMUL R14, R71, R34 ;  /* 0x00000022470e7220 */ /* 0x000fe20000400000 */
[----:B0-----:R-:W-:-:S04]  /*7570*/  FFMA R3, -R65, R68, 1 ;  /* 0x3f80000041037423 */ /* 0x001fc80000000144 */
[----:B------:R-:W-:Y:S01]  /*7580*/  FFMA R68, R68, R3, R68 ;  /* 0x0000000344447223 */ /* 0x000fe20000000044 */
[C---:B------:R-:W-:Y:S01]  /*7590*/  FFMA R3, R73.reuse, R35, -R14 ;  /* 0x0000002349037223 */ /* 0x040fe2000000080e */
[----:B------:R-:W-:-:S03]  /*75a0*/  FMUL R14, R73, R34 ;  /* 0x00000022490e7220 */ /* 0x000fc60000400000 */
[----:B------:R-:W0:Y:S01]  /*75b0*/  FCHK P0, R3, R65 ;  /* 0x0000004103007302 */ /* 0x000e220000000000 */
[----:B------:R-:W-:Y:S01]  /*75c0*/  FFMA R67, R3, R68, RZ ;  /* 0x0000004403437223 */ /* 0x000fe200000000ff */
[----:B------:R-:W-:-:S03]  /*75d0*/  FFMA R0, R71, R35, R14 ;  /* 0x0000002347007223 */ /* 0x000fc6000000000e */
[----:B------:R-:W-:-:S04]  /*75e0*/  FFMA R70, -R65, R67, R3 ;  /* 0x0000004341467223 */ /* 0x000fc80000000103 */
[----:B------:R-:W-:Y:S01]  /*75f0*/  FFMA R70, R68, R70, R67 ;  /* 0x0000004644467223 */ /* 0x000fe20000000043 */
[----:B0-----:R-:W-:Y:S06]  /*7600*/  @!P0 BRA `(.L_x_121) ;  /* 0x0000000000108947 */ /* 0x001fec0003800000 */
[----:B------:R-:W-:Y:S02]  /*7610*/  MOV R2, R65 ;  /* 0x0000004100027202 */ /* 0x000fe40000000f00 */
[----:B------:R-:W-:-:S07]  /*7620*/  MOV R14, 0x7640 ;  /* 0x00007640000e7802 */ /* 0x000fce0000000f00 */
[----:B-----5:R-:W-:Y:S05]  /*7630*/  CALL.REL.NOINC `($__internal_2_$__cuda_sm3x_div_rn_noftz_f32_slowpath) ;  /* 0x0000004000307944 */ /* 0x020fea0003c00000 */
[----:B------:R-:W-:-:S07]  /*7640*/  MOV R70, R2 ;  /* 0x0000000200467202 */ /* 0x000fce0000000f00 */
.L_x_121:
[----:B------:R-:W-:Y:S05]  /*7650*/  BSYNC.RECONVERGENT B2 ;  /* 0x0000000000027941 */ /* 0x000fea0003800200 */
.L_x_120:
[----:B------:R-:W0:Y:S01]  /*7660*/  MUFU.RCP R2, R65 ;  /* 0x0000004100027308 */ /* 0x000e220000001000 */
[----:B------:R-:W-:Y:S07]  /*7670*/  BSSY.RECONVERGENT B2, `(.L_x_122) ;  /* 0x000000d000027945 */ /* 0x000fee0003800200 */
[----:B------:R-:W1:Y:S01]  /*7680*/  FCHK P0, R0, R65 ;  /* 0x0000004100007302 */ /* 0x000e620000000000 */
[----:B0-----:R-:W-:-:S04]  /*7690*/  FFMA R3, -R65, R2, 1 ;  /* 0x3f80000041037423 */ /* 0x001fc80000000102 */
[----:B------:R-:W-:-:S04]  /*76a0*/  FFMA R14, R2, R3, R2 ;  /* 0x00000003020e7223 */ /* 0x000fc80000000002 */
[----:B------:R-:W-:-:S04]  /*76b0*/  FFMA R69, R0, R14, RZ ;  /* 0x0000000e00457223 */ /* 0x000fc800000000ff */
[----:B------:R-:W-:-:S04]  /*76c0*/  FFMA R2, -R65, R69, R0 ;  /* 0x0000004541027223 */ /* 0x000fc80000000100 */
[----:B------:R-:W-:Y:S01]  /*76d0*/  FFMA R69, R14, R2, R69 ;  /* 0x000000020e457223 */ /* 0x000fe20000000045 */
[----:B-1----:R-:W-:Y:S06]  /*76e0*/  @!P0 BRA `(.L_x_123) ;  /* 0x0000000000148947 */ /* 0x002fec0003800000 */
[----:B------:R-:W-:Y:S02]  /*76f0*/  MOV R3, R0 ;  /* 0x0000000000037202 */ /* 0x000fe40000000f00 */
[----:B------:R-:W-:Y:S02]  /*7700*/  MOV R2, R65 ;  /* 0x0000004100027202 */ /* 0x000fe40000000f00 */
[----:B------:R-:W-:-:S07]  /*7710*/  MOV R14, 0x7730 ;  /* 0x00007730000e7802 */ /* 0x000fce0000000f00 */
[----:B-----5:R-:W-:Y:S05]  /*7720*/  CALL.REL.NOINC `($__internal_2_$__cuda_sm3x_div_rn_noftz_f32_slowpath) ;  /* 0x0000003c00f47944 */ /* 0x020fea0003c00000 */
[----:B------:R-:W-:-:S07]  /*7730*/  MOV R69, R2 ;  /* 0x0000000200457202 */ /* 0x000fce0000000f00 */
.L_x_123:
[----:B------:R-:W-:Y:S05]  /*7740*/  BSYNC.RECONVERGENT B2 ;  /* 0x0000000000027941 */ /* 0x000fea0003800200 */
.L_x_122:
[----:B------:R-:W-:Y:S01]  /*7750*/  FADD R3, R64, -1 ;  /* 0xbf80000040037421 */ /* 0x000fe20000000000 */
[----:B------:R-:W-:Y:S01]  /*7760*/  FADD R63, -R63, R66 ;  /* 0x000000423f3f7221 */ /* 0x000fe20000000100 */
[----:B------:R-:W0:Y:S01]  /*7770*/  MUFU.RCP R14, R65 ;  /* 0x00000041000e7308 */ /* 0x000e220000001000 */
[----:B------:R-:W-:Y:S01]  /*7780*/  BSSY.RECONVERGENT B2, `(.L_x_124) ;  /* 0x0000016000027945 */ /* 0x000fe20003800200 */
[----:B------:R-:W-:Y:S01]  /*7790*/  FADD R3, -R62, R3 ;  /* 0x000000033e037221 */ /* 0x000fe20000000100 */
[----:B------:R-:W-:-:S03]  /*77a0*/  FMUL R0, R27, R63 ;  /* 0x0000003f1b007220 */ /* 0x000fc60000400000 */
[-C--:B------:R-:W-:Y:S01]  /*77b0*/  FMUL R67, R27, R3.reuse ;  /* 0x000000031b437220 */ /* 0x080fe20000400000 */
[----:B------:R-:W-:-:S03]  /*77c0*/  FFMA R0, R28, R3, -R0 ;  /* 0x000000031c007223 */ /* 0x000fc60000000800 */
[----:B------:R-:W-:-:S04]  /*77d0*/  FFMA R2, R28, R63, R67 ;  /* 0x0000003f1c027223 */ /* 0x000fc80000000043 */
[----:B------:R-:W-:Y:S01]  /*77e0*/  FMUL R3, R2, R31 ;  /* 0x0000001f02037220 */ /* 0x000fe20000400000 */
[----:B0-----:R-:W-:-:S03]  /*77f0*/  FFMA R63, -R65, R14, 1 ;  /* 0x3f800000413f7423 */ /* 0x001fc6000000010e */
[C---:B------:R-:W-:Y:S01]  /*7800*/  FFMA R64, R0.reuse, R33, -R3 ;  /* 0x0000002100407223 */ /* 0x040fe20000000803 */
[----:B------:R-:W-:Y:S01]  /*7810*/  FMUL R3, R0, R31 ;  /* 0x0000001f00037220 */ /* 0x000fe20000400000 */
[----:B------:R-:W-:Y:S02]  /*7820*/  FFMA R63, R14, R63, R14 ;  /* 0x0000003f0e3f7223 */ /* 0x000fe4000000000e */
[----:B------:R-:W0:Y:S01]  /*7830*/  FCHK P0, R64, R65 ;  /* 0x0000004140007302 */ /* 0x000e220000000000 */
[----:B------:R-:W-:Y:S01]  /*7840*/  FFMA R0, R2, R33, R3 ;  /* 0x0000002102007223 */ /* 0x000fe20000000003 */
[----:B------:R-:W-:-:S04]  /*7850*/  FFMA R14, R63, R64, RZ ;  /* 0x000000403f0e7223 */ /* 0x000fc800000000ff */
[----:B------:R-:W-:-:S04]  /*7860*/  FFMA R62, -R65, R14, R64 ;  /* 0x0000000e413e7223 */ /* 0x000fc80000000140 */
[----:B------:R-:W-:Y:S01]  /*7870*/  FFMA R63, R63, R62, R14 ;  /* 0x0000003e3f3f7223 */ /* 0x000fe2000000000e */
[----:B0-----:R-:W-:Y:S06]  /*7880*/  @!P0 BRA `(.L_x_125) ;  /* 0x0000000000148947 */ /* 0x001fec0003800000 */
[----:B------:R-:W-:Y:S02]  /*7890*/  MOV R3, R64 ;  /* 0x0000004000037202 */ /* 0x000fe40000000f00 */
[----:B------:R-:W-:Y:S02]  /*78a0*/  MOV R2, R65 ;  /* 0x0000004100027202 */ /* 0x000fe40000000f00 */
[----:B------:R-:W-:-:S07]  /*78b0*/  MOV R14, 0x78d0 ;  /* 0x000078d0000e7802 */ /* 0x000fce0000000f00 */
[----:B-----5:R-:W-:Y:S05]  /*78c0*/  CALL.REL.NOINC `($__internal_2_$__cuda_sm3x_div_rn_noftz_f32_slowpath) ;  /* 0x0000003c008c7944 */ /* 0x020fea0003c00000 */
[----:B------:R-:W-:-:S07]  /*78d0*/  MOV R63, R2 ;  /* 0x00000002003f7202 */ /* 0x000fce0000000f00 */
.L_x_125:
[----:B------:R-:W-:Y:S05]  /*78e0*/  BSYNC.RECONVERGENT B2 ;  /* 0x0000000000027941 */ /* 0x000fea0003800200 */
.L_x_124:
        /* <DEDUP_REMOVED lines=13> */
.L_x_127:
[----:B------:R-:W-:Y:S05]  /*79c0*/  BSYNC.RECONVERGENT B2 ;  /* 0x0000000000027941 */ /* 0x000fea0003800200 */
.L_x_126:
[----:B------:R-:W-:Y:S01]  /*79d0*/  FMUL R41, R41, 9 ;  /* 0x4110000029297820 */ /* 0x000fe20000400000 */
[----:B------:R-:W-:Y:S01]  /*79e0*/  FMUL R36, R36, 9 ;  /* 0x4110000024247820 */ /* 0x000fe20000400000 */
[----:B------:R-:W0:Y:S01]  /*79f0*/  MUFU.RCP R14, R65 ;  /* 0x00000041000e7308 */ /* 0x000e220000001000 */
[----:B------:R-:W-:Y:S01]  /*7a00*/  FADD R3, R32, -4 ;  /* 0xc080000020037421 */ /* 0x000fe20000000000 */
[-C--:B------:R-:W-:Y:S01]  /*7a10*/  FFMA R44, R44, -R41.reuse, R43 ;  /* 0x800000292c2c7223 */ /* 0x080fe2000000002b */
[----:B------:R-:W-:Y:S01]  /*7a20*/  FFMA R46, R46, R41, R45 ;  /* 0x000000292e2e7223 */ /* 0x000fe2000000002d */
[-C--:B------:R-:W-:Y:S01]  /*7a30*/  FFMA R40, R37, -R36.reuse, R40 ;  /* 0x8000002425287223 */ /* 0x080fe20000000028 */
[----:B------:R-:W-:Y:S01]  /*7a40*/  FFMA R36, R39, R36, R42 ;  /* 0x0000002427247223 */ /* 0x000fe2000000002a */
[-C--:B------:R-:W-:Y:S01]  /*7a50*/  FFMA R29, R44, R48.reuse, R29 ;  /* 0x000000302c1d7223 */ /* 0x080fe2000000001d */
[----:B------:R-:W-:Y:S01]  /*7a60*/  FFMA R3, R46, R48, R3 ;  /* 0x000000302e037223 */ /* 0x000fe20000000003 */
[----:B------:R-:W-:Y:S01]  /*7a70*/  BSSY.RECONVERGENT B2, `(.L_x_128) ;  /* 0x0000015000027945 */ /* 0x000fe20003800200 */
[----:B------:R-:W-:Y:S01]  /*7a80*/  FADD R63, -R63, R70 ;  /* 0x000000463f3f7221 */ /* 0x000fe20000000100 */
[-C--:B------:R-:W-:Y:S01]  /*7a90*/  FFMA R40, -R40, R38.reuse, R29 ;  /* 0x0000002628287223 */ /* 0x080fe2000000011d */
[----:B------:R-:W-:Y:S01]  /*7aa0*/  FFMA R3, -R36, R38, R3 ;  /* 0x0000002624037223 */ /* 0x000fe20000000103 */
[----:B------:R-:W-:-:S02]  /*7ab0*/  FADD R69, -R2, R69 ;  /* 0x0000004502457221 */ /* 0x000fc40000000100 */
        /* <DEDUP_REMOVED lines=16> */
.L_x_129:
[----:B------:R-:W-:Y:S05]  /*7bc0*/  BSYNC.RECONVERGENT B2 ;  /* 0x0000000000027941 */ /* 0x000fea0003800200 */
.L_x_128:
        /* <DEDUP_REMOVED lines=14> */
.L_x_131:
[----:B------:R-:W-:Y:S05]  /*7cb0*/  BSYNC.RECONVERGENT B2 ;  /* 0x0000000000027941 */ /* 0x000fea0003800200 */
.L_x_130:
[----:B------:R-:W-:Y:S01]  /*7cc0*/  FMUL R54, R54, 9 ;  /* 0x4110000036367820 */ /* 0x000fe20000400000 */
[----:B------:R-:W-:Y:S01]  /*7cd0*/  FADD R3, R30, -4 ;  /* 0xc08000001e037421 */ /* 0x000fe20000000000 */
[----:B------:R-:W-:Y:S01]  /*7ce0*/  FMUL R47, R47, 9 ;  /* 0x411000002f2f7820 */ /* 0x000fe20000400000 */
[----:B------:R-:W0:Y:S01]  /*7cf0*/  MUFU.RCP R30, R65 ;  /* 0x00000041001e7308 */ /* 0x000e220000001000 */
[-C--:B------:R-:W-:Y:S01]  /*7d00*/  FFMA R58, R57, R54.reuse, R58 ;  /* 0x00000036393a7223 */ /* 0x080fe2000000003a */
[----:B------:R-:W-:Y:S01]  /*7d10*/  FFMA R54, R55, -R54, R60 ;  /* 0x8000003637367223 */ /* 0x000fe2000000003c */
[-C--:B------:R-:W-:Y:S01]  /*7d20*/  FFMA R51, R52, R47.reuse, R51 ;  /* 0x0000002f34337223 */ /* 0x080fe20000000033 */
[----:B------:R-:W-:Y:S01]  /*7d30*/  FFMA R47, R50, -R47, R53 ;  /* 0x8000002f322f7223 */ /* 0x000fe20000000035 */
[-C--:B------:R-:W-:Y:S01]  /*7d40*/  FFMA R58, R58, R56.reuse, R3 ;  /* 0x000000383a3a7223 */ /* 0x080fe20000000003 */
[----:B------:R-:W-:Y:S01]  /*7d50*/  FFMA R54, R54, R56, R23 ;  /* 0x0000003836367223 */ /* 0x000fe20000000017 */
[----:B------:R-:W-:Y:S02]  /*7d60*/  BSSY.RECONVERGENT B2, `(.L_x_132) ;  /* 0x0000017000027945 */ /* 0x000fe40003800200 */
[-C--:B------:R-:W-:Y:S01]  /*7d70*/  FFMA R51, -R51, R49.reuse, R58 ;  /* 0x0000003133337223 */ /* 0x080fe2000000013a */
[----:B------:R-:W-:-:S03]  /*7d80*/  FFMA R47, -R47, R49, R54 ;  /* 0x000000312f2f7223 */ /* 0x000fc60000000136 */
[C---:B------:R-:W-:Y:S01]  /*7d90*/  FMUL R3, R27.reuse, R51 ;  /* 0x000000331b037220 */ /* 0x040fe20000400000 */
[----:B------:R-:W-:-:S03]  /*7da0*/  FMUL R0, R27, R47 ;  /* 0x0000002f1b007220 */ /* 0x000fc60000400000 */
[C---:B------:R-:W-:Y:S01]  /*7db0*/  FFMA R2, R28.reuse, R47, R3 ;  /* 0x0000002f1c027223 */ /* 0x040fe20000000003 */
[----:B------:R-:W-:Y:S01]  /*7dc0*/  FFMA R28, R28, R51, -R0 ;  /* 0x000000331c1c7223 */ /* 0x000fe20000000800 */
[----:B0-----:R-:W-:Y:S02]  /*7dd0*/  FFMA R23, -R65, R30, 1 ;  /* 0x3f80000041177423 */ /* 0x001fe4000000011e */
[-C--:B------:R-:W-:Y:S01]  /*7de0*/  FMUL R3, R2, R31.reuse ;  /* 0x0000001f02037220 */ /* 0x080fe20000400000 */
[----:B------:R-:W-:Y:S01]  /*7df0*/  FMUL R31, R28, R31 ;  /* 0x0000001f1c1f7220 */ /* 0x000fe20000400000 */
[----:B------:R-:W-:Y:S02]  /*7e00*/  FFMA R0, R30, R23, R30 ;  /* 0x000000171e007223 */ /* 0x000fe4000000001e */
[-C--:B------:R-:W-:Y:S01]  /*7e10*/  FFMA R14, R28, R33.reuse, -R3 ;  /* 0x000000211c0e7223 */ /* 0x080fe20000000803 */
[----:B------:R-:W-:-:S03]  /*7e20*/  FFMA R28, R2, R33, R31 ;  /* 0x00000021021c7223 */ /* 0x000fc6000000001f */
[----:B------:R-:W0:Y:S01]  /*7e30*/  FCHK P0, R14, R65 ;  /* 0x000000410e007302 */ /* 0x000e220000000000 */
        /* <DEDUP_REMOVED lines=9> */
.L_x_133:
[----:B------:R-:W-:Y:S05]  /*7ed0*/  BSYNC.RECONVERGENT B2 ;  /* 0x0000000000027941 */ /* 0x000fea0003800200 */
.L_x_132:
        /* <DEDUP_REMOVED lines=13> */
.L_x_135:
[----:B------:R-:W-:Y:S05]  /*7fb0*/  BSYNC.RECONVERGENT B2 ;  /* 0x0000000000027941 */ /* 0x000fea0003800200 */
.L_x_134:
[----:B------:R-:W0:Y:S01]  /*7fc0*/  MUFU.RCP R0, R13 ;  /* 0x0000000d00007308 */ /* 0x000e220000001000 */
[----:B------:R-:W-:Y:S01]  /*7fd0*/  BSSY.RECONVERGENT B2, `(.L_x_136) ;  /* 0x000000f000027945 */ /* 0x000fe20003800200 */
[----:B------:R-:W-:Y:S01]  /*7fe0*/  FADD R29, -R30, R29 ;  /* 0x0000001d1e1d7221 */ /* 0x000fe20000000100 */
[----:B------:R-:W-:-:S05]  /*7ff0*/  FADD R32, -R2, R32 ;  /* 0x0000002002207221 */ /* 0x000fca0000000100 */
        /* <DEDUP_REMOVED lines=12> */
.L_x_137:
[----:B------:R-:W-:Y:S05]  /*80c0*/  BSYNC.RECONVERGENT B2 ;  /* 0x0000000000027941 */ /* 0x000fea0003800200 */
.L_x_136:
        /* <DEDUP_REMOVED lines=13> */
.L_x_139:
[----:B------:R-:W-:Y:S05]  /*81a0*/  BSYNC.RECONVERGENT B2 ;  /* 0x0000000000027941 */ /* 0x000fea0003800200 */
.L_x_138:
[----:B------:R-:W0:Y:S01]  /*81b0*/  MUFU.RCP R0, R13 ;  /* 0x0000000d00007308 */ /* 0x000e220000001000 */
[----:B------:R-:W-:Y:S01]  /*81c0*/  FMUL R30, R74, 4 ;  /* 0x408000004a1e7820 */ /* 0x000fe20000400000 */
[----:B------:R-:W-:Y:S01]  /*81d0*/  BSSY.RECONVERGENT B2, `(.L_x_140) ;  /* 0x0000010000027945 */ /* 0x000fe20003800200 */
[----:B------:R-:W-:Y:S01]  /*81e0*/  FADD R63, R63, -R28 ;  /* 0x8000001c3f3f7221 */ /* 0x000fe20000000000 */
[----:B------:R-:W-:Y:S01]  /*81f0*/  FADD R69, R69, -R2 ;  /* 0x8000000245457221 */ /* 0x000fe20000000000 */
[----:B------:R-:W-:-:S03]  /*8200*/  FMUL R23, R72, 4 ;  /* 0x4080000048177820 */ /* 0x000fc60000400000 */
        /* <DEDUP_REMOVED lines=12> */
.L_x_141:
[----:B------:R-:W-:Y:S05]  /*82d0*/  BSYNC.RECONVERGENT B2 ;  /* 0x0000000000027941 */ /* 0x000fea0003800200 */
.L_x_140:
        /* <DEDUP_REMOVED lines=13> */
.L_x_143:
[----:B------:R-:W-:Y:S05]  /*83b0*/  BSYNC.RECONVERGENT B2 ;  /* 0x0000000000027941 */ /* 0x000fea0003800200 */
.L_x_142:
[----:B------:R-:W0:Y:S01]  /*83c0*/  MUFU.RCP R0, R13 ;  /* 0x0000000d00007308 */ /* 0x000e220000001000 */
[----:B------:R-:W-:Y:S01]  /*83d0*/  FMUL R34, R74, 3 ;  /* 0x404000004a227820 */ /* 0x000fe20000400000 */
[----:B------:R-:W-:Y:S01]  /*83e0*/  FADD R29, R29, R29 ;  /* 0x0000001d1d1d7221 */ /* 0x000fe20000000000 */
[----:B------:R-:W-:Y:S01]  /*83f0*/  BSSY.RECONVERGENT B2, `(.L_x_144) ;  /* 0x0000014000027945 */ /* 0x000fe20003800200 */
[----:B------:R-:W-:Y:S02]  /*8400*/  FADD R22, R22, -2 ;  /* 0xc000000016167421 */ /* 0x000fe40000000000 */
[----:B------:R-:W-:Y:S01]  /*8410*/  FADD R28, -R29, R28 ;  /* 0x0000001c1d1c7221 */ /* 0x000fe20000000100 */
[----:B------:R-:W-:Y:S01]  /*8420*/  FMUL R29, R72, 3 ;  /* 0x40400000481d7820 */ /* 0x000fe20000400000 */
[----:B------:R-:W1:Y:S01]  /*8430*/  FCHK P0, R34, R13 ;  /* 0x0000000d22007302 */ /* 0x000e620000000000 */
[----:B0-----:R-:W-:-:S04]  /*8440*/  FFMA R3, R0, -R13, 1 ;  /* 0x3f80000000037423 */ /* 0x001fc8000000080d */
[----:B------:R-:W-:Y:S01]  /*8450*/  FFMA R0, R0, R3, R0 ;  /* 0x0000000300007223 */ /* 0x000fe20000000000 */
[----:B------:R-:W-:Y:S01]  /*8460*/  FADD R3, R32, R32 ;  /* 0x0000002020037221 */ /* 0x000fe20000000000 */
[----:B------:R-:W-:Y:S02]  /*8470*/  FFMA R32, R28, 0.5, R63 ;  /* 0x3f0000001c207823 */ /* 0x000fe4000000003f */
[----:B------:R-:W-:Y:S01]  /*8480*/  FFMA R23, R0, R34, RZ ;  /* 0x0000002200177223 */ /* 0x000fe200000000ff */
[----:B------:R-:W-:-:S03]  /*8490*/  FADD R30, -R3, R2 ;  /* 0x00000002031e7221 */ /* 0x000fc60000000100 */
[----:B------:R-:W-:Y:S01]  /*84a0*/  FFMA R14, R23, -R13, R34 ;  /* 0x8000000d170e7223 */ /* 0x000fe20000000022 */
[----:B------:R-:W-:-:S03]  /*84b0*/  FFMA R27, R30, 0.5, R69 ;  /* 0x3f0000001e1b7823 */ /* 0x000fc60000000045 */
[----:B------:R-:W-:Y:S01]  /*84c0*/  FFMA R23, R0, R14, R23 ;  /* 0x0000000e00177223 */ /* 0x000fe20000000017 */
[----:B-1----:R-:W-:Y:S06]  /*84d0*/  @!P0 BRA `(.L_x_145) ;  /* 0x0000000000148947 */ /* 0x002fec0003800000 */
[----:B------:R-:W-:Y:S02]  /*84e0*/  MOV R3, R34 ;  /* 0x0000002200037202 */ /* 0x000fe40000000f00 */
[----:B------:R-:W-:Y:S02]  /*84f0*/  MOV R2, R13 ;  /* 0x0000000d00027202 */ /* 0x000fe40000000f00 */
[----:B------:R-:W-:-:S07]  /*8500*/  MOV R14, 0x8520 ;  /* 0x00008520000e7802 */ /* 0x000fce0000000f00 */
[----:B-----5:R-:W-:Y:S05]  /*8510*/  CALL.REL.NOINC `($__internal_2_$__cuda_sm3x_div_rn_noftz_f32_slowpath) ;  /* 0x0000003000787944 */ /* 0x020fea0003c00000 */
[----:B------:R-:W-:-:S07]  /*8520*/  MOV R23, R2 ;  /* 0x0000000200177202 */ /* 0x000fce0000000f00 */
.L_x_145:
[----:B------:R-:W-:Y:S05]  /*8530*/  BSYNC.RECONVERGENT B2 ;  /* 0x0000000000027941 */ /* 0x000fea0003800200 */
.L_x_144:
        /* <DEDUP_REMOVED lines=13> */
.L_x_147:
[----:B------:R-:W-:Y:S05]  /*8610*/  BSYNC.RECONVERGENT B2 ;  /* 0x0000000000027941 */ /* 0x000fea0003800200 */
.L_x_146:
[----:B------:R-:W0:Y:S01]  /*8620*/  MUFU.RCP R0, R13 ;  /* 0x0000000d00007308 */ /* 0x000e220000001000 */
[----:B------:R-:W-:Y:S01]  /*8630*/  FADD R14, R74, R74 ;  /* 0x0000004a4a0e7221 */ /* 0x000fe20000000000 */
[----:B------:R-:W-:Y:S01]  /*8640*/  FADD R2, R27, -R2 ;  /* 0x800000021b027221 */ /* 0x000fe20000000000 */
[----:B------:R-:W-:Y:S01]  /*8650*/  FADD R23, R32, -R23 ;  /* 0x8000001720177221 */ /* 0x000fe20000000000 */
[----:B------:R-:W-:Y:S03]  /*8660*/  BSSY.RECONVERGENT B2, `(.L_x_148) ;  /* 0x0000012000027945 */ /* 0x000fe60003800200 */
[----:B------:R-:W-:Y:S01]  /*8670*/  FMUL R27, R21, R23 ;  /* 0x00000017151b7220 */ /* 0x000fe20000400000 */
[----:B------:R-:W1:Y:S01]  /*8680*/  FCHK P0, R14, R13 ;  /* 0x0000000d0e007302 */ /* 0x000e620000000000 */
[----:B0-----:R-:W-:-:S04]  /*8690*/  FFMA R3, R0, -R13, 1 ;  /* 0x3f80000000037423 */ /* 0x001fc8000000080d */
[----:B------:R-:W-:Y:S01]  /*86a0*/  FFMA R0, R0, R3, R0 ;  /* 0x0000000300007223 */ /* 0x000fe20000000000 */
[----:B------:R-:W-:-:S03]  /*86b0*/  FMUL R3, R21, R2 ;  /* 0x0000000215037220 */ /* 0x000fc60000400000 */
[----:B------:R-:W-:Y:S01]  /*86c0*/  FFMA R29, R0, R14, RZ ;  /* 0x0000000e001d7223 */ /* 0x000fe200000000ff */
[C---:B------:R-:W-:Y:S01]  /*86d0*/  FFMA R21, R22.reuse, R23, -R3 ;  /* 0x0000001716157223 */ /* 0x040fe20000000803 */
[----:B------:R-:W-:Y:S01]  /*86e0*/  FFMA R22, R22, R2, R27 ;  /* 0x0000000216167223 */ /* 0x000fe2000000001b */
[----:B------:R-:W-:Y:S01]  /*86f0*/  FADD R23, R72, R72 ;  /* 0x0000004848177221 */ /* 0x000fe20000000000 */
        /* <DEDUP_REMOVED lines=8> */
.L_x_149:
[----:B------:R-:W-:Y:S05]  /*8780*/  BSYNC.RECONVERGENT B2 ;  /* 0x0000000000027941 */ /* 0x000fea0003800200 */
.L_x_148:
        /* <DEDUP_REMOVED lines=13> */
.L_x_151:
[----:B------:R-:W-:Y:S05]  /*8860*/  BSYNC.RECONVERGENT B2 ;  /* 0x0000000000027941 */ /* 0x000fea0003800200 */
.L_x_150:
[----:B------:R-:W0:Y:S01]  /*8870*/  LDCU UR4, c[0x0][0x408] ;  /* 0x00008100ff0477ac */ /* 0x000e220008000800 */
[----:B------:R-:W1:Y:S01]  /*8880*/  MUFU.RCP R0, R13 ;  /* 0x0000000d00007308 */ /* 0x000e620000001000 */
[----:B------:R-:W-:Y:S01]  /*8890*/  BSSY.RECONVERGENT B2, `(.L_x_152) ;  /* 0x0000014000027945 */ /* 0x000fe20003800200 */
[----:B------:R-:W-:Y:S02]  /*88a0*/  ISETP.NE.AND P2, PT, R7, R6, PT ;  /* 0x000000060700720c */ /* 0x000fe40003f45270 */
[----:B0-----:R-:W-:Y:S01]  /*88b0*/  MOV R34, UR4 ;  /* 0x0000000400227c02 */ /* 0x001fe20008000f00 */
[----:B-1----:R-:W-:-:S03]  /*88c0*/  FFMA R3, R0, -R13, 1 ;  /* 0x3f80000000037423 */ /* 0x002fc6000000080d */
[----:B------:R-:W0:Y:S01]  /*88d0*/  FCHK P0, R34, R13 ;  /* 0x0000000d22007302 */ /* 0x000e220000000000 */
[----:B------:R-:W-:Y:S01]  /*88e0*/  FFMA R0, R0, R3, R0 ;  /* 0x0000000300007223 */ /* 0x000fe20000000000 */
[----:B-----5:R-:W-:Y:S01]  /*88f0*/  FMUL R3, R10, R11 ;  /* 0x0000000b0a037220 */ /* 0x020fe20000400000 */
[----:B------:R-:W-:Y:S01]  /*8900*/  FADD R11, R21, -R32 ;  /* 0x80000020150b7221 */ /* 0x000fe20000000000 */
[----:B------:R-:W-:Y:S01]  /*8910*/  FADD R10, R22, -R2 ;  /* 0x80000002160a7221 */ /* 0x000fe20000000000 */
[----:B------:R-:W-:Y:S01]  /*8920*/  FFMA R23, R0, UR4, RZ ;  /* 0x0000000400177c23 */ /* 0x000fe200080000ff */
[----:B------:R-:W-:-:S03]  /*8930*/  FMUL R12, R3, R12 ;  /* 0x0000000c030c7220 */ /* 0x000fc60000400000 */
[----:B------:R-:W-:-:S04]  /*8940*/  FFMA R14, R23, -R13, UR4 ;  /* 0x00000004170e7e23 */ /* 0x000fc8000800080d */
[----:B------:R-:W-:Y:S01]  /*8950*/  FFMA R21, R0, R14, R23 ;  /* 0x0000000e00157223 */ /* 0x000fe20000000017 */
[----:B0-----:R-:W-:Y:S06]  /*8960*/  @!P0 BRA `(.L_x_153) ;  /* 0x0000000000188947 */ /* 0x001fec0003800000 */
[----:B------:R-:W0:Y:S01]  /*8970*/  LDCU UR4, c[0x0][0x408] ;  /* 0x00008100ff0477ac */ /* 0x000e220008000800 */
[----:B------:R-:W-:Y:S02]  /*8980*/  MOV R2, R13 ;  /* 0x0000000d00027202 */ /* 0x000fe40000000f00 */
[----:B------:R-:W-:Y:S02]  /*8990*/  MOV R14, 0x89c0 ;  /* 0x000089c0000e7802 */ /* 0x000fe40000000f00 */
[----:B0-----:R-:W-:-:S07]  /*89a0*/  MOV R3, UR4 ;  /* 0x0000000400037c02 */ /* 0x001fce0008000f00 */
[----:B------:R-:W-:Y:S05]  /*89b0*/  CALL.REL.NOINC `($__internal_2_$__cuda_sm3x_div_rn_noftz_f32_slowpath) ;  /* 0x0000002c00507944 */ /* 0x000fea0003c00000 */
[----:B------:R-:W-:-:S07]  /*89c0*/  MOV R21, R2 ;  /* 0x0000000200157202 */ /* 0x000fce0000000f00 */
.L_x_153:
[----:B------:R-:W-:Y:S05]  /*89d0*/  BSYNC.RECONVERGENT B2 ;  /* 0x0000000000027941 */ /* 0x000fea0003800200 */
.L_x_152:
[----:B------:R-:W0:Y:S01]  /*89e0*/  LDCU UR4, c[0x0][0x410] ;  /* 0x00008200ff0477ac */ /* 0x000e220008000800 */
[----:B------:R-:W1:Y:S01]  /*89f0*/  MUFU.RCP R0, R65 ;  /* 0x0000004100007308 */ /* 0x000e620000001000 */
[----:B------:R-:W-:Y:S01]  /*8a00*/  BSSY.RECONVERGENT B2, `(.L_x_154) ;  /* 0x000000f000027945 */ /* 0x000fe20003800200 */
[----:B0-----:R-:W-:Y:S01]  /*8a10*/  MOV R14, UR4 ;  /* 0x00000004000e7c02 */ /* 0x001fe20008000f00 */
[----:B-1----:R-:W-:-:S05]  /*8a20*/  FFMA R3, -R65, R0, 1 ;  /* 0x3f80000041037423 */ /* 0x002fca0000000100 */
[----:B------:R-:W0:Y:S01]  /*8a30*/  FCHK P0, R14, R65 ;  /* 0x000000410e007302 */ /* 0x000e220000000000 */
[----:B------:R-:W-:-:S04]  /*8a40*/  FFMA R0, R0, R3, R0 ;  /* 0x0000000300007223 */ /* 0x000fc80000000000 */
[----:B------:R-:W-:-:S04]  /*8a50*/  FFMA R2, R0, UR4, RZ ;  /* 0x0000000400027c23 */ /* 0x000fc800080000ff */
[----:B------:R-:W-:-:S04]  /*8a60*/  FFMA R3, -R65, R2, UR4 ;  /* 0x0000000441037e23 */ /* 0x000fc80008000102 */
        /* <DEDUP_REMOVED lines=8> */
.L_x_155:
[----:B------:R-:W-:Y:S05]  /*8af0*/  BSYNC.RECONVERGENT B2 ;  /* 0x0000000000027941 */ /* 0x000fea0003800200 */
.L_x_154:
[----:B------:R-:W0:Y:S01]  /*8b00*/  LDC.64 R2, c[0x0][0x3e8] ;  /* 0x0000fa00ff027b82 */ /* 0x000e220000000a00 */
[----:B------:R-:W-:-:S07]  /*8b10*/  FMUL R51, R17, R17 ;  /* 0x0000001111337220 */ /* 0x000fce0000400000 */
[----:B------:R-:W1:Y:S01]  /*8b20*/  @!P2 LDC R50, c[0x0][0x414] ;  /* 0x00010500ff32ab82 */ /* 0x000e620000000800 */
[----:B------:R-:W-:-:S07]  /*8b30*/  FMUL R49, R24, R17 ;  /* 0x0000001118317220 */ /* 0x000fce0000400000 */
[----:B------:R-:W2:Y:S01]  /*8b40*/  @!P2 LDC R47, c[0x0][0x40c] ;  /* 0x00010300ff2fab82 */ /* 0x000ea20000000800 */
[----:B0-----:R-:W3:Y:S04]  /*8b50*/  LDG.E R22, desc[UR8][R2.64] ;  /* 0x0000000802167981 */ /* 0x001ee8000c1e1900 */
[----:B------:R-:W4:Y:S04]  /*8b60*/  LDG.E R39, desc[UR8][R2.64+0x4] ;  /* 0x0000040802277981 */ /* 0x000f28000c1e1900 */
[----:B------:R-:W5:Y:S04]  /*8b70*/  LDG.E R35, desc[UR8][R2.64+0x8] ;  /* 0x0000080802237981 */ /* 0x000f68000c1e1900 */
[----:B------:R-:W5:Y:S04]  /*8b80*/  LDG.E R42, desc[UR8][R2.64+0xc] ;  /* 0x00000c08022a7981 */ /* 0x000f68000c1e1900 */
[----:B------:R-:W5:Y:S04]  /*8b90*/  LDG.E R40, desc[UR8][R2.64+0x10] ;  /* 0x0000100802287981 */ /* 0x000f68000c1e1900 */
[----:B------:R-:W5:Y:S04]  /*8ba0*/  LDG.E R34, desc[UR8][R2.64+0x14] ;  /* 0x0000140802227981 */ /* 0x000f68000c1e1900 */
[----:B------:R-:W5:Y:S04]  /*8bb0*/  LDG.E R32, desc[UR8][R2.64+0x18] ;  /* 0x0000180802207981 */ /* 0x000f68000c1e1900 */
[----:B------:R-:W5:Y:S04]  /*8bc0*/  LDG.E R14, desc[UR8][R2.64+0x1c] ;  /* 0x00001c08020e7981 */ /* 0x000f68000c1e1900 */
[----:B------:R0:W5:Y:S01]  /*8bd0*/  LDG.E R36, desc[UR8][R2.64+0x20] ;  /* 0x0000200802247981 */ /* 0x000162000c1e1900 */
[-C--:B------:R-:W-:Y:S01]  /*8be0*/  FMUL R54, R72, R17.reuse ;  /* 0x0000001148367220 */ /* 0x080fe20000400000 */
[----:B------:R-:W-:Y:S01]  /*8bf0*/  ISETP.NE.AND P1, PT, R7, R6, PT ;  /* 0x000000060700720c */ /* 0x000fe20003f25270 */
[-C--:B------:R-:W-:Y:S01]  /*8c00*/  FMUL R38, R17, R26.reuse ;  /* 0x0000001a11267220 */ /* 0x080fe20000400000 */
[-C--:B------:R-:W-:Y:S01]  /*8c10*/  FMUL R27, R16, R26.reuse ;  /* 0x0000001a101b7220 */ /* 0x080fe20000400000 */
[----:B------:R-:W-:Y:S01]  /*8c20*/  FMUL R31, R19, R26 ;  /* 0x0000001a131f7220 */ /* 0x000fe20000400000 */
[-C--:B------:R-:W-:Y:S01]  /*8c30*/  FMUL R56, R74, R17.reuse ;  /* 0x000000114a387220 */ /* 0x080fe20000400000 */
[----:B------:R-:W-:Y:S01]  /*8c40*/  FMUL R26, R54, R17 ;  /* 0x00000011361a7220 */ /* 0x000fe20000400000 */
[----:B------:R-:W-:Y:S01]  /*8c50*/  @!P2 FMUL R48, R17, 3 ;  /* 0x404000001130a820 */ /* 0x000fe20000400000 */
[----:B------:R-:W-:Y:S01]  /*8c60*/  FMUL R37, R24, R16 ;  /* 0x0000001018257220 */ /* 0x000fe20000400000 */
[----:B0-----:R-:W-:Y:S01]  /*8c70*/  VIMNMX.U32 R2, PT, PT, R4, R5, !PT ;  /* 0x0000000504027248 */ /* 0x001fe20007fe0000 */
[----:B------:R-:W-:Y:S01]  /*8c80*/  FMUL R3, R51, R15 ;  /* 0x0000000f33037220 */ /* 0x000fe20000400000 */
[----:B------:R-:W-:Y:S01]  /*8c90*/  FMUL R29, R24, R19 ;  /* 0x00000013181d7220 */ /* 0x000fe20000400000 */
[----:B------:R-:W-:Y:S01]  /*8ca0*/  @!P2 FMUL R43, R48, R17 ;  /* 0x00000011302ba220 */ /* 0x000fe20000400000 */
[----:B------:R-:W-:Y:S01]  /*8cb0*/  ISETP.GT.U32.AND P0, PT, R2, 0x2, PT ;  /* 0x000000020200780c */ /* 0x000fe20003f04070 */
[-C--:B------:R-:W-:Y:S01]  /*8cc0*/  FMUL R44, R28, R3.reuse ;  /* 0x000000031c2c7220 */ /* 0x080fe20000400000 */
[----:B------:R-:W-:Y:S01]  /*8cd0*/  FMUL R46, R30, R3 ;  /* 0x000000031e2e7220 */ /* 0x000fe20000400000 */
[----:B------:R-:W-:Y:S01]  /*8ce0*/  @!P2 FADD R45, R49, -R49 ;  /* 0x80000031312da221 */ /* 0x000fe20000000000 */
[-C--:B------:R-:W-:Y:S01]  /*8cf0*/  FMUL R24, R17, R25.reuse ;  /* 0x0000001911187220 */ /* 0x080fe20000400000 */
[-C--:B------:R-:W-:Y:S01]  /*8d00*/  FMUL R33, R16, R25.reuse ;  /* 0x0000001910217220 */ /* 0x080fe20000400000 */
[----:B------:R-:W-:Y:S01]  /*8d10*/  FMUL R13, R19, R25 ;  /* 0x00000019130d7220 */ /* 0x000fe20000400000 */
[----:B-1----:R-:W-:Y:S01]  /*8d20*/  @!P2 FMUL R45, R45, R50 ;  /* 0x000000322d2da220 */ /* 0x002fe20000400000 */
[----:B------:R-:W0:Y:S01]  /*8d30*/  @!P1 LDC R70, c[0x0][0x40c] ;  /* 0x00010300ff469b82 */ /* 0x000e220000000800 */
[----:B------:R-:W-:Y:S01]  /*8d40*/  FMUL R52, R19, R17 ;  /* 0x0000001113347220 */ /* 0x000fe20000400000 */
[-C--:B------:R-:W-:Y:S01]  /*8d50*/  FMUL R68, R54, R16.reuse ;  /* 0x0000001036447220 */ /* 0x080fe20000400000 */
[----:B------:R-:W-:Y:S01]  /*8d60*/  FMUL R66, R56, R16 ;  /* 0x0000001038427220 */ /* 0x000fe20000400000 */
[----:B------:R-:W-:-:S04]  /*8d70*/  FMUL R54, R54, R19 ;  /* 0x0000001336367220 */ /* 0x000fc80000400000 */
[----:B------:R-:W1:Y:S08]  /*8d80*/  @!P1 LDC R76, c[0x0][0x414] ;  /* 0x00010500ff4c9b82 */ /* 0x000e700000000800 */
[----:B------:R-:W0:Y:S01]  /*8d90*/  @!P1 LDC R55, c[0x0][0x40c] ;  /* 0x00010300ff379b82 */ /* 0x000e220000000800 */
[C---:B---3--:R-:W-:Y:S01]  /*8da0*/  FFMA R2, R22.reuse, R15, R49 ;  /* 0x0000000f16027223 */ /* 0x048fe20000000031 */
[----:B------:R-:W-:Y:S01]  /*8db0*/  FFMA R23, R61, R22, -R26 ;  /* 0x000000163d177223 */ /* 0x000fe2000000081a */
[----:B------:R-:W-:Y:S01]  /*8dc0*/  @!P2 FFMA R26, R22, R50, R43 ;  /* 0x00000032161aa223 */ /* 0x000fe2000000002b */
[----:B------:R-:W-:Y:S01]  /*8dd0*/  FMUL R43, R16, R16 ;  /* 0x00000010102b7220 */ /* 0x000fe20000400000 */
[-C--:B------:R-:W-:Y:S01]  /*8de0*/  FFMA R44, R63, R2.reuse, R44 ;  /* 0x000000023f2c7223 */ /* 0x080fe2000000002c */
[----:B------:R-:W-:Y:S01]  /*8df0*/  FFMA R41, R69, R2, R46 ;  /* 0x0000000245297223 */ /* 0x000fe2000000002e */
[----:B------:R-:W-:Y:S01]  /*8e00*/  FMUL R2, R56, R17 ;  /* 0x0000001138027220 */ /* 0x000fe20000400000 */
[----:B------:R-:W-:Y:S01]  /*8e10*/  FMUL R25, R20, R23 ;  /* 0x0000001714197220 */ /* 0x000fe20000400000 */
[----:B------:R-:W-:Y:S01]  /*8e20*/  FFMA R44, R11, R49, R44 ;  /* 0x000000310b2c7223 */ /* 0x000fe2000000002c */
[----:B------:R-:W-:Y:S01]  /*8e30*/  @!P2 FFMA R26, R26, R15, R45 ;  /* 0x0000000f1a1aa223 */ /* 0x000fe2000000002d */
[----:B------:R-:W-:Y:S01]  /*8e40*/  FFMA R3, R59, R22, -R2 ;  /* 0x000000163b037223 */ /* 0x000fe20000000802 */
[----:B------:R-:W-:Y:S01]  /*8e50*/  FMUL R56, R56, R19 ;  /* 0x0000001338387220 */ /* 0x000fe20000400000 */
[----:B------:R-:W-:-:S02]  /*8e60*/  FMUL R45, R44, 0.079577468335628509521 ;  /* 0x3da2f9832c2d7820 */ /* 0x000fc40000400000 */
[----:B------:R-:W-:Y:S01]  /*8e70*/  FFMA R2, R18, R3, -R25 ;  /* 0x0000000312027223 */ /* 0x000fe20000000819 */
[----:B--2---:R-:W-:Y:S01]  /*8e80*/  @!P2 FFMA R25, R22, R47, R51 ;  /* 0x0000002f1619a223 */ /* 0x004fe20000000033 */
[----:B------:R-:W-:Y:S01]  /*8e90*/  FMUL R3, R20, R3 ;  /* 0x0000000314037220 */ /* 0x000fe20000400000 */
[----:B------:R-:W-:Y:S01]  /*8ea0*/  FFMA R22, R10, R49, R41 ;  /* 0x000000310a167223 */ /* 0x000fe20000000029 */
[----:B------:R-:W-:Y:S01]  /*8eb0*/  @!P2 FFMA R45, R26, -R0, R45 ;  /* 0x800000001a2da223 */ /* 0x000fe2000000002d */
[----:B------:R-:W-:Y:S01]  /*8ec0*/  @!P2 FFMA R2, R25, -R21, R2 ;  /* 0x800000151902a223 */ /* 0x000fe20000000002 */
[----:B------:R-:W-:Y:S01]  /*8ed0*/  FFMA R53, R18, R23, R3 ;  /* 0x0000001712357223 */ /* 0x000fe20000000003 */
[----:B------:R-:W-:Y:S01]  /*8ee0*/  FMUL R25, R16, R17 ;  /* 0x0000001110197220 */ /* 0x000fe20000400000 */
[C---:B------:R-:W-:Y:S01]  /*8ef0*/  FMUL R41, R19.reuse, R16 ;  /* 0x0000001013297220 */ /* 0x040fe20000400000 */
[----:B------:R-:W-:Y:S01]  /*8f00*/  FMUL R23, R52, R15 ;  /* 0x0000000f34177220 */ /* 0x000fe20000400000 */
[----:B------:R-:W-:Y:S01]  /*8f10*/  FMUL R26, R19, R19 ;  /* 0x00000013131a7220 */ /* 0x000fe20000400000 */
[-C--:B------:R-:W-:Y:S01]  /*8f20*/  FMUL R47, R43, R15.reuse ;  /* 0x0000000f2b2f7220 */ /* 0x080fe20000400000 */
[-C--:B------:R-:W-:Y:S01]  /*8f30*/  FMUL R3, R25, R15.reuse ;  /* 0x0000000f19037220 */ /* 0x080fe20000400000 */
[----:B------:R-:W-:Y:S01]  /*8f40*/  FMUL R49, R41, R15 ;  /* 0x0000000f29317220 */ /* 0x000fe20000400000 */
[-C--:B------:R-:W-:Y:S01]  /*8f50*/  FMUL R48, R28, R23.reuse ;  /* 0x000000171c307220 */ /* 0x080fe20000400000 */
[----:B------:R-:W-:Y:S01]  /*8f60*/  FMUL R50, R30, R23 ;  /* 0x000000171e327220 */ /* 0x000fe20000400000 */
[----:B------:R-:W-:Y:S01]  /*8f70*/  FMUL R51, R26, R15 ;  /* 0x0000000f1a337220 */ /* 0x000fe20000400000 */
[-C--:B------:R-:W-:Y:S01]  /*8f80*/  FMUL R58, R28, R47.reuse ;  /* 0x0000002f1c3a7220 */ /* 0x080fe20000400000 */
[----:B------:R-:W-:Y:S01]  /*8f90*/  FMUL R60, R30, R47 ;  /* 0x0000002f1e3c7220 */ /* 0x000fe20000400000 */
[----:B------:R-:W-:Y:S01]  /*8fa0*/  FMUL R23, R22, 0.079577468335628509521 ;  /* 0x3da2f98316177820 */ /* 0x000fe20000400000 */
[----:B----4-:R-:W-:Y:S01]  /*8fb0*/  FFMA R47, R61, R39, -R68 ;  /* 0x000000273d2f7223 */ /* 0x010fe20000000844 */
[-C--:B------:R-:W-:Y:S01]  /*8fc0*/  FMUL R62, R28, R3.reuse ;  /* 0x000000031c3e7220 */ /* 0x080fe20000400000 */
[----:B------:R-:W-:Y:S01]  /*8fd0*/  FMUL R64, R30, R3 ;  /* 0x000000031e407220 */ /* 0x000fe20000400000 */
[-C--:B------:R-:W-:Y:S01]  /*8fe0*/  FMUL R44, R28, R49.reuse ;  /* 0x000000311c2c7220 */ /* 0x080fe20000400000 */
[----:B------:R-:W-:Y:S01]  /*8ff0*/  FMUL R46, R30, R49 ;  /* 0x000000311e2e7220 */ /* 0x000fe20000400000 */
[C---:B------:R-:W-:Y:S01]  /*9000*/  FMUL R3, R12.reuse, R53 ;  /* 0x000000350c037220 */ /* 0x040fe20000400000 */
[C---:B------:R-:W-:Y:S01]  /*9010*/  FMUL R2, R12.reuse, R2 ;  /* 0x000000020c027220 */ /* 0x040fe20000400000 */
[C---:B------:R-:W-:Y:S01]  /*9020*/  FMUL R23, R12.reuse, R23 ;  /* 0x000000170c177220 */ /* 0x040fe20000400000 */
[----:B------:R-:W-:Y:S01]  /*9030*/  FMUL R22, R12, R45 ;  /* 0x0000002d0c167220 */ /* 0x000fe20000400000 */
[-C--:B------:R-:W-:Y:S01]  /*9040*/  FMUL R28, R28, R51.reuse ;  /* 0x000000331c1c7220 */ /* 0x080fe20000400000 */
[----:B------:R-:W-:Y:S01]  /*9050*/  FMUL R30, R30, R51 ;  /* 0x000000331e1e7220 */ /* 0x000fe20000400000 */
[----:B------:R-:W-:Y:S01]  /*9060*/  FFMA R45, R59, R39, -R66 ;  /* 0x000000273b2d7223 */ /* 0x000fe20000000842 */
[----:B------:R-:W-:Y:S01]  /*9070*/  FMUL R49, R20, R47 ;  /* 0x0000002f14317220 */ /* 0x000fe20000400000 */
[----:B------:R-:W-:Y:S01]  /*9080*/  FFMA R51, R39, R15, R24 ;  /* 0x0000000f27337223 */ /* 0x000fe20000000018 */
[----:B------:R2:W-:Y:S01]  /*9090*/  STS.64 [R8], R2 ;  /* 0x0000000208007388 */ /* 0x0005e20000000a00 */
[----:B------:R-:W-:Y:S01]  /*90a0*/  @!P1 FMUL R68, R16, 3 ;  /* 0x4040000010449820 */ /* 0x000fe20000400000 */
[-C--:B------:R-:W-:Y:S01]  /*90b0*/  FFMA R49, R18, R45.reuse, -R49 ;  /* 0x0000002d12317223 */ /* 0x080fe20000000831 */
[----:B------:R-:W-:Y:S01]  /*90c0*/  FMUL R45, R20, R45 ;  /* 0x0000002d142d7220 */ /* 0x000fe20000400000 */
[----:B------:R0:W-:Y:S01]  /*90d0*/  STS.64 [R9], R22 ;  /* 0x0000001609007388 */ /* 0x0001e20000000a00 */
[----:B------:R-:W-:Y:S01]  /*90e0*/  @!P1 FMUL R68, R68, R17 ;  /* 0x0000001144449220 */ /* 0x000fe20000400000 */
[----:B------:R-:W-:-:S03]  /*90f0*/  @!P1 FADD R53, R24, -R37 ;  /* 0x8000002518359221 */ /* 0x000fc60000000000 */
[-C--:B-1----:R-:W-:Y:S01]  /*9100*/  @!P1 FFMA R68, R39, R76.reuse, R68 ;  /* 0x0000004c27449223 */ /* 0x082fe20000000044 */
[----:B------:R-:W-:Y:S01]  /*9110*/  @!P1 FMUL R53, R53, R76 ;  /* 0x0000004c35359220 */ /* 0x000fe20000400000 */
[----:B--2---:R-:W-:Y:S01]  /*9120*/  FFMA R2, R63, R51, R62 ;  /* 0x000000333f027223 */ /* 0x004fe2000000003e */
[----:B------:R-:W-:Y:S01]  /*9130*/  FFMA R3, R18, R47, R45 ;  /* 0x0000002f12037223 */ /* 0x000fe2000000002d */
[----:B-----5:R-:W-:Y:S01]  /*9140*/  FFMA R47, R61, R35, -R54 ;  /* 0x000000233d2f7223 */ /* 0x020fe20000000836 */
[----:B------:R-:W-:Y:S01]  /*9150*/  FFMA R51, R69, R51, R64 ;  /* 0x0000003345337223 */ /* 0x000fe20000000040 */
[----:B0-----:R-:W-:Y:S01]  /*9160*/  @!P1 FFMA R22, R39, R70, R25 ;  /* 0x0000004627169223 */ /* 0x001fe20000000019 */
[----:B------:R-:W-:Y:S01]  /*9170*/  FFMA R2, R11, R37, R2 ;  /* 0x000000250b027223 */ /* 0x000fe20000000002 */
[----:B------:R-:W-:Y:S01]  /*9180*/  FFMA R45, R59, R35, -R56 ;  /* 0x000000233b2d7223 */ /* 0x000fe20000000838 */
[----:B------:R-:W-:Y:S01]  /*9190*/  @!P1 FFMA R68, R68, R15, R53 ;  /* 0x0000000f44449223 */ /* 0x000fe20000000035 */
[----:B------:R-:W-:Y:S01]  /*91a0*/  @!P1 FFMA R49, R22, -R21, R49 ;  /* 0x8000001516319223 */ /* 0x000fe20000000031 */
[----:B------:R-:W-:Y:S01]  /*91b0*/  FMUL R39, R2, 0.079577468335628509521 ;  /* 0x3da2f98302277820 */ /* 0x000fe20000400000 */
[----:B------:R-:W-:Y:S01]  /*91c0*/  FFMA R23, R10, R37, R51 ;  /* 0x000000250a177223 */ /* 0x000fe20000000033 */
[----:B------:R-:W-:Y:S01]  /*91d0*/  FMUL R54, R20, R45 ;  /* 0x0000002d14367220 */ /* 0x000fe20000400000 */
[----:B------:R-:W-:Y:S01]  /*91e0*/  FMUL R2, R12, R49 ;  /* 0x000000310c027220 */ /* 0x000fe20000400000 */
[----:B------:R-:W-:Y:S01]  /*91f0*/  FMUL R49, R20, R47 ;  /* 0x0000002f14317220 */ /* 0x000fe20000400000 */
[----:B------:R-:W-:Y:S01]  /*9200*/  @!P1 FFMA R56, R35, R55, R52 ;  /* 0x0000003723389223 */ /* 0x000fe20000000034 */
[----:B------:R-:W-:Y:S01]  /*9210*/  @!P1 FFMA R39, R68, -R0, R39 ;  /* 0x8000000044279223 */ /* 0x000fe20000000027 */
[----:B------:R-:W-:Y:S01]  /*9220*/  FMUL R23, R23, 0.079577468335628509521 ;  /* 0x3da2f98317177820 */ /* 0x000fe20000400000 */
[C---:B------:R-:W-:Y:S01]  /*9230*/  FFMA R45, R18.reuse, R45, -R49 ;  /* 0x0000002d122d7223 */ /* 0x040fe20000000831 */
[----:B------:R-:W-:Y:S01]  /*9240*/  FFMA R47, R18, R47, R54 ;  /* 0x0000002f122f7223 */ /* 0x000fe20000000036 */
[----:B------:R-:W0:Y:S01]  /*9250*/  @!P1 LDC R51, c[0x0][0x40c] ;  /* 0x00010300ff339b82 */ /* 0x000e220000000800 */
[----:B------:R-:W-:Y:S01]  /*9260*/  FMUL R3, R12, R3 ;  /* 0x000000030c037220 */ /* 0x000fe20000400000 */
[----:B------:R-:W-:Y:S01]  /*9270*/  @!P1 FFMA R45, R56, -R21, R45 ;  /* 0x80000015382d9223 */ /* 0x000fe2000000002d */
[-C--:B------:R-:W-:Y:S01]  /*9280*/  FMUL R56, R72, R16.reuse ;  /* 0x0000001048387220 */ /* 0x080fe20000400000 */
[----:B------:R-:W-:Y:S01]  /*9290*/  FMUL R54, R74, R16 ;  /* 0x000000104a367220 */ /* 0x000fe20000400000 */
[C---:B------:R-:W-:Y:S01]  /*92a0*/  FMUL R23, R12.reuse, R23 ;  /* 0x000000170c177220 */ /* 0x040fe20000400000 */
[----:B------:R-:W-:Y:S01]  /*92b0*/  FMUL R22, R12, R39 ;  /* 0x000000270c167220 */ /* 0x000fe20000400000 */
[-C--:B------:R-:W-:Y:S01]  /*92c0*/  FMUL R68, R56, R17.reuse ;  /* 0x0000001138447220 */ /* 0x080fe20000400000 */
[----:B------:R-:W1:Y:S01]  /*92d0*/  @!P1 LDC R76, c[0x0][0x414] ;  /* 0x00010500ff4c9b82 */ /* 0x000e620000000800 */
[----:B------:R-:W-:Y:S01]  /*92e0*/  FMUL R66, R54, R17 ;  /* 0x0000001136427220 */ /* 0x000fe20000400000 */
[----:B------:R2:W-:Y:S01]  /*92f0*/  STS.64 [R8+0x200], R2 ;  /* 0x0002000208007388 */ /* 0x0005e20000000a00 */
[-C--:B------:R-:W-:Y:S01]  /*9300*/  FFMA R39, R61, R42.reuse, -R68 ;  /* 0x0000002a3d277223 */ /* 0x080fe20000000844 */
[-C--:B------:R-:W-:Y:S01]  /*9310*/  FMUL R72, R72, R19.reuse ;  /* 0x0000001348487220 */ /* 0x080fe20000400000 */
[----:B------:R-:W-:Y:S01]  /*9320*/  FMUL R74, R74, R19 ;  /* 0x000000134a4a7220 */ /* 0x000fe20000400000 */
[----:B------:R3:W-:Y:S02]  /*9330*/  STS.64 [R9+0x200], R22 ;  /* 0x0002001609007388 */ /* 0x0007e40000000a00 */
[----:B------:R-:W4:Y:S01]  /*9340*/  @!P1 LDC R70, c[0x0][0x414] ;  /* 0x00010500ff469b82 */ /* 0x000f220000000800 */
[C---:B--2---:R-:W-:Y:S01]  /*9350*/  FMUL R3, R12.reuse, R47 ;  /* 0x0000002f0c037220 */ /* 0x044fe20000400000 */
[----:B------:R-:W-:Y:S01]  /*9360*/  FMUL R2, R12, R45 ;  /* 0x0000002d0c027220 */ /* 0x000fe20000400000 */
[--C-:B------:R-:W-:Y:S01]  /*9370*/  @!P1 FADD R47, -R24, R37.reuse ;  /* 0x00000025182f9221 */ /* 0x100fe20000000100 */
[----:B---3--:R-:W-:Y:S01]  /*9380*/  FFMA R22, R42, R15, R37 ;  /* 0x0000000f2a167223 */ /* 0x008fe20000000025 */
[----:B------:R-:W-:Y:S01]  /*9390*/  FFMA R23, R59, R42, -R66 ;  /* 0x0000002a3b177223 */ /* 0x000fe20000000842 */
[C---:B------:R-:W-:Y:S01]  /*93a0*/  FMUL R37, R20.reuse, R39 ;  /* 0x0000002714257220 */ /* 0x040fe20000400000 */
[----:B------:R2:W-:Y:S01]  /*93b0*/  STS.64 [R8+0x400], R2 ;  /* 0x0004000208007388 */ /* 0x0005e20000000a00 */
[-C--:B------:R-:W-:Y:S01]  /*93c0*/  FFMA R62, R63, R22.reuse, R62 ;  /* 0x000000163f3e7223 */ /* 0x080fe2000000003e */
[----:B------:R-:W-:Y:S01]  /*93d0*/  FFMA R45, R69, R22, R64 ;  /* 0x00000016452d7223 */ /* 0x000fe20000000040 */
[-C--:B------:R-:W-:Y:S01]  /*93e0*/  FMUL R22, R20, R23.reuse ;  /* 0x0000001714167220 */ /* 0x080fe20000400000 */
[----:B------:R-:W-:Y:S01]  /*93f0*/  FFMA R37, R18, R23, -R37 ;  /* 0x0000001712257223 */ /* 0x000fe20000000825 */
[----:B------:R-:W-:Y:S01]  /*9400*/  @!P1 FMUL R23, R17, 3 ;  /* 0x4040000011179820 */ /* 0x000fe20000400000 */
[-C--:B------:R-:W-:Y:S01]  /*9410*/  FFMA R49, R10, R24.reuse, R45 ;  /* 0x000000180a317223 */ /* 0x080fe2000000002d */
[----:B------:R-:W-:Y:S01]  /*9420*/  FFMA R45, R18, R39, R22 ;  /* 0x00000027122d7223 */ /* 0x000fe20000000016 */
[----:B------:R-:W-:Y:S01]  /*9430*/  @!P1 FMUL R22, R19, 3 ;  /* 0x4040000013169820 */ /* 0x000fe20000400000 */
[----:B------:R-:W-:Y:S01]  /*9440*/  FFMA R62, R11, R24, R62 ;  /* 0x000000180b3e7223 */ /* 0x000fe2000000003e */
[----:B------:R-:W-:Y:S01]  /*9450*/  @!P1 FMUL R23, R23, R16 ;  /* 0x0000001017179220 */ /* 0x000fe20000400000 */
[----:B0-----:R-:W-:Y:S01]  /*9460*/  @!P1 FFMA R64, R42, R51, R25 ;  /* 0x000000332a409223 */ /* 0x001fe20000000019 */
[----:B--2---:R-:W-:Y:S01]  /*9470*/  FFMA R2, R35, R15, R38 ;  /* 0x0000000f23027223 */ /* 0x004fe20000000026 */
[----:B------:R-:W-:Y:S01]  /*9480*/  @!P1 FADD R3, R38, -R29 ;  /* 0x8000001d26039221 */ /* 0x000fe20000000000 */
[----:B------:R-:W-:Y:S01]  /*9490*/  @!P1 FMUL R24, R22, R17 ;  /* 0x0000001116189220 */ /* 0x000fe20000400000 */
[----:B-1----:R-:W-:Y:S01]  /*94a0*/  @!P1 FMUL R47, R47, R76 ;  /* 0x0000004c2f2f9220 */ /* 0x002fe20000400000 */
[----:B------:R-:W-:Y:S01]  /*94b0*/  FFMA R22, R63, R2, R48 ;  /* 0x000000023f167223 */ /* 0x000fe20000000030 */
[----:B------:R-:W-:Y:S01]  /*94c0*/  @!P1 FFMA R42, R42, R76, R23 ;  /* 0x0000004c2a2a9223 */ /* 0x000fe20000000017 */
[-C--:B----4-:R-:W-:Y:S01]  /*94d0*/  @!P1 FMUL R23, R3, R70.reuse ;  /* 0x0000004603179220 */ /* 0x090fe20000400000 */
[----:B------:R-:W-:Y:S01]  /*94e0*/  @!P1 FFMA R24, R35, R70, R24 ;  /* 0x0000004623189223 */ /* 0x000fe20000000018 */
[----:B------:R-:W-:Y:S01]  /*94f0*/  FFMA R22, R11, R29, R22 ;  /* 0x0000001d0b167223 */ /* 0x000fe20000000016 */
[----:B------:R-:W-:Y:S01]  /*9500*/  FFMA R3, R69, R2, R50 ;  /* 0x0000000245037223 */ /* 0x000fe20000000032 */
[-C--:B------:R-:W-:Y:S01]  /*9510*/  @!P1 FFMA R42, R42, R15.reuse, R47 ;  /* 0x0000000f2a2a9223 */ /* 0x080fe2000000002f */
[----:B------:R-:W-:Y:S01]  /*9520*/  FMUL R35, R62, 0.079577468335628509521 ;  /* 0x3da2f9833e237820 */ /* 0x000fe20000400000 */
[----:B------:R-:W0:Y:S01]  /*9530*/  @!P1 LDC R47, c[0x0][0x414] ;  /* 0x00010500ff2f9b82 */ /* 0x000e220000000800 */
[----:B------:R-:W-:Y:S01]  /*9540*/  @!P1 FFMA R24, R24, R15, R23 ;  /* 0x0000000f18189223 */ /* 0x000fe20000000017 */
[----:B------:R-:W-:Y:S01]  /*9550*/  FMUL R25, R22, 0.079577468335628509521 ;  /* 0x3da2f98316197820 */ /* 0x000fe20000400000 */
[----:B------:R-:W-:Y:S01]  /*9560*/  FFMA R3, R10, R29, R3 ;  /* 0x0000001d0a037223 */ /* 0x000fe20000000003 */
[-C--:B------:R-:W-:Y:S01]  /*9570*/  @!P1 FFMA R35, R42, -R0.reuse, R35 ;  /* 0x800000002a239223 */ /* 0x080fe20000000023 */
[----:B------:R-:W-:Y:S01]  /*9580*/  @!P1 FFMA R37, R64, -R21, R37 ;  /* 0x8000001540259223 */ /* 0x000fe20000000025 */
[----:B------:R-:W-:Y:S01]  /*9590*/  @!P1 FFMA R25, R24, -R0, R25 ;  /* 0x8000000018199223 */ /* 0x000fe20000000019 */
[----:B------:R-:W-:Y:S01]  /*95a0*/  FMUL R3, R3, 0.079577468335628509521 ;  /* 0x3da2f98303037820 */ /* 0x000fe20000400000 */
[-C--:B------:R-:W-:Y:S01]  /*95b0*/  FMUL R42, R54, R16.reuse ;  /* 0x00000010362a7220 */ /* 0x080fe20000400000 */
[----:B------:R-:W-:Y:S01]  /*95c0*/  FMUL R62, R56, R16 ;  /* 0x00000010383e7220 */ /* 0x000fe20000400000 */
[----:B------:R-:W-:Y:S01]  /*95d0*/  FMUL R39, R49, 0.079577468335628509521 ;  /* 0x3da2f98331277820 */ /* 0x000fe20000400000 */
[C---:B------:R-:W-:Y:S01]  /*95e0*/  FMUL R3, R12.reuse, R3 ;  /* 0x000000030c037220 */ /* 0x040fe20000400000 */
[C---:B------:R-:W-:Y:S01]  /*95f0*/  FMUL R2, R12.reuse, R25 ;  /* 0x000000190c027220 */ /* 0x040fe20000400000 */
[C---:B------:R-:W-:Y:S01]  /*9600*/  FMUL R22, R12.reuse, R37 ;  /* 0x000000250c167220 */ /* 0x040fe20000400000 */
[C---:B------:R-:W-:Y:S01]  /*9610*/  FMUL R24, R12.reuse, R35 ;  /* 0x000000230c187220 */ /* 0x040fe20000400000 */
[-C--:B------:R-:W-:Y:S01]  /*9620*/  FFMA R37, R61, R40.reuse, -R62 ;  /* 0x000000283d257223 */ /* 0x080fe2000000083e */
[----:B------:R-:W-:Y:S01]  /*9630*/  FFMA R35, R59, R40, -R42 ;  /* 0x000000283b237223 */ /* 0x000fe2000000082a */
[----:B------:R-:W-:Y:S01]  /*9640*/  FMUL R25, R12, R39 ;  /* 0x000000270c197220 */ /* 0x000fe20000400000 */
[----:B------:R-:W1:Y:S01]  /*9650*/  @!P1 LDC R42, c[0x0][0x40c] ;  /* 0x00010300ff2a9b82 */ /* 0x000e620000000800 */
[----:B------:R2:W-:Y:S01]  /*9660*/  STS.64 [R9+0x400], R2 ;  /* 0x0004000209007388 */ /* 0x0005e20000000a00 */
[----:B------:R-:W-:Y:S01]  /*9670*/  FMUL R39, R20, R37 ;  /* 0x0000002514277220 */ /* 0x000fe20000400000 */
[----:B------:R-:W-:Y:S01]  /*9680*/  FMUL R23, R12, R45 ;  /* 0x0000002d0c177220 */ /* 0x000fe20000400000 */
[----:B------:R-:W-:Y:S01]  /*9690*/  FMUL R56, R56, R19 ;  /* 0x0000001338387220 */ /* 0x000fe20000400000 */
[----:B------:R-:W-:Y:S01]  /*96a0*/  FFMA R45, R40, R15, R33 ;  /* 0x0000000f282d7223 */ /* 0x000fe20000000021 */
[----:B------:R-:W-:-:S02]  /*96b0*/  FMUL R54, R54, R19 ;  /* 0x0000001336367220 */ /* 0x000fc40000400000 */
[----:B------:R-:W3:Y:S01]  /*96c0*/  @!P1 LDC R64, c[0x0][0x40c] ;  /* 0x00010300ff409b82 */ /* 0x000ee20000000800 */
[----:B------:R0:W-:Y:S01]  /*96d0*/  STS.64 [R8+0x600], R22 ;  /* 0x0006001608007388 */ /* 0x0001e20000000a00 */
[-C--:B------:R-:W-:Y:S01]  /*96e0*/  FFMA R58, R63, R45.reuse, R58 ;  /* 0x0000002d3f3a7223 */ /* 0x080fe2000000003a */
[----:B------:R-:W-:Y:S01]  /*96f0*/  FFMA R45, R69, R45, R60 ;  /* 0x0000002d452d7223 */ /* 0x000fe2000000003c */
[-C--:B--2---:R-:W-:Y:S01]  /*9700*/  FMUL R2, R20, R35.reuse ;  /* 0x0000002314027220 */ /* 0x084fe20000400000 */
[----:B------:R-:W-:Y:S01]  /*9710*/  @!P1 FMUL R3, R16, 3 ;  /* 0x4040000010039820 */ /* 0x000fe20000400000 */
[C---:B------:R-:W-:Y:S01]  /*9720*/  FFMA R35, R18.reuse, R35, -R39 ;  /* 0x0000002312237223 */ /* 0x040fe20000000827 */
[----:B------:R2:W-:Y:S01]  /*9730*/  STS.64 [R9+0x600], R24 ;  /* 0x0006001809007388 */ /* 0x0005e20000000a00 */
[----:B------:R-:W-:Y:S01]  /*9740*/  FFMA R39, R18, R37, R2 ;  /* 0x0000002512277223 */ /* 0x000fe20000000002 */
[----:B------:R-:W-:Y:S01]  /*9750*/  @!P1 FADD R2, R33, -R33 ;  /* 0x8000002121029221 */ /* 0x000fe20000000000 */
[----:B------:R-:W-:Y:S01]  /*9760*/  @!P1 FMUL R3, R3, R16 ;  /* 0x0000001003039220 */ /* 0x000fe20000400000 */
[-C--:B------:R-:W-:Y:S01]  /*9770*/  FFMA R58, R11, R33.reuse, R58 ;  /* 0x000000210b3a7223 */ /* 0x080fe2000000003a */
[----:B------:R-:W-:Y:S01]  /*9780*/  FFMA R45, R10, R33, R45 ;  /* 0x000000210a2d7223 */ /* 0x000fe2000000002d */
[-C--:B0-----:R-:W-:Y:S01]  /*9790*/  @!P1 FMUL R23, R2, R47.reuse ;  /* 0x0000002f02179220 */ /* 0x081fe20000400000 */
[----:B------:R-:W-:Y:S01]  /*97a0*/  @!P1 FFMA R2, R40, R47, R3 ;  /* 0x0000002f28029223 */ /* 0x000fe20000000003 */
[-C--:B------:R-:W-:Y:S01]  /*97b0*/  FFMA R3, R59, R34.reuse, -R54 ;  /* 0x000000223b037223 */ /* 0x080fe20000000836 */
[----:B------:R-:W-:Y:S01]  /*97c0*/  FMUL R33, R58, 0.079577468335628509521 ;  /* 0x3da2f9833a217820 */ /* 0x000fe20000400000 */
[----:B------:R-:W0:Y:S01]  /*97d0*/  @!P1 LDC R47, c[0x0][0x40c] ;  /* 0x00010300ff2f9b82 */ /* 0x000e220000000800 */
[----:B------:R-:W-:Y:S01]  /*97e0*/  @!P1 FFMA R2, R2, R15, R23 ;  /* 0x0000000f02029223 */ /* 0x000fe20000000017 */
[----:B--2---:R-:W-:-:S03]  /*97f0*/  FFMA R25, R61, R34, -R56 ;  /* 0x000000223d197223 */ /* 0x004fc60000000838 */
[----:B------:R-:W-:Y:S01]  /*9800*/  @!P1 FFMA R33, R2, -R0, R33 ;  /* 0x8000000002219223 */ /* 0x000fe20000000021 */
[----:B------:R-:W-:Y:S01]  /*9810*/  FMUL R23, R20, R25 ;  /* 0x0000001914177220 */ /* 0x000fe20000400000 */
[----:B---3--:R-:W-:Y:S01]  /*9820*/  @!P1 FFMA R40, R40, R64, R43 ;  /* 0x0000004028289223 */ /* 0x008fe2000000002b */
[----:B------:R-:W-:Y:S01]  /*9830*/  FMUL R2, R72, R17 ;  /* 0x0000001148027220 */ /* 0x000fe20000400000 */
[----:B------:R-:W2:Y:S01]  /*9840*/  @!P1 LDC R54, c[0x0][0x414] ;  /* 0x00010500ff369b82 */ /* 0x000ea20000000800 */
[-C--:B------:R-:W-:Y:S01]  /*9850*/  FFMA R22, R18, R3.reuse, -R23 ;  /* 0x0000000312167223 */ /* 0x080fe20000000817 */
[----:B-1----:R-:W-:Y:S01]  /*9860*/  @!P1 FFMA R23, R34, R42, R41 ;  /* 0x0000002a22179223 */ /* 0x002fe20000000029 */
[----:B------:R-:W-:Y:S01]  /*9870*/  FMUL R3, R20, R3 ;  /* 0x0000000314037220 */ /* 0x000fe20000400000 */
[-C--:B------:R-:W-:Y:S01]  /*9880*/  @!P1 FFMA R35, R40, -R21.reuse, R35 ;  /* 0x8000001528239223 */ /* 0x080fe20000000023 */
[----:B------:R-:W-:Y:S01]  /*9890*/  FFMA R37, R61, R32, -R2 ;  /* 0x000000203d257223 */ /* 0x000fe20000000802 */
[----:B------:R-:W-:Y:S01]  /*98a0*/  @!P1 FFMA R22, R23, -R21, R22 ;  /* 0x8000001517169223 */ /* 0x000fe20000000016 */
[----:B------:R-:W-:Y:S01]  /*98b0*/  FFMA R43, R18, R25, R3 ;  /* 0x00000019122b7223 */ /* 0x000fe20000000003 */
[----:B------:R-:W1:Y:S01]  /*98c0*/  @!P1 LDC R42, c[0x0][0x414] ;  /* 0x00010500ff2a9b82 */ /* 0x000e620000000800 */
[----:B------:R-:W-:Y:S01]  /*98d0*/  FMUL R25, R45, 0.079577468335628509521 ;  /* 0x3da2f9832d197820 */ /* 0x000fe20000400000 */
[C---:B------:R-:W-:Y:S01]  /*98e0*/  FMUL R3, R12.reuse, R39 ;  /* 0x000000270c037220 */ /* 0x040fe20000400000 */
[----:B------:R-:W-:Y:S01]  /*98f0*/  FMUL R2, R12, R35 ;  /* 0x000000230c027220 */ /* 0x000fe20000400000 */
[----:B------:R-:W-:Y:S01]  /*9900*/  FMUL R40, R74, R17 ;  /* 0x000000114a287220 */ /* 0x000fe20000400000 */
[C---:B------:R-:W-:Y:S01]  /*9910*/  FMUL R25, R12.reuse, R25 ;  /* 0x000000190c197220 */ /* 0x040fe20000400000 */
[C---:B------:R-:W-:Y:S01]  /*9920*/  FMUL R24, R12.reuse, R33 ;  /* 0x000000210c187220 */ /* 0x040fe20000400000 */
[C---:B------:R-:W-:Y:S01]  /*9930*/  FMUL R23, R12.reuse, R43 ;  /* 0x0000002b0c177220 */ /* 0x040fe20000400000 */
[----:B------:R-:W-:Y:S01]  /*9940*/  FMUL R22, R12, R22 ;  /* 0x000000160c167220 */ /* 0x000fe20000400000 */
[----:B------:R3:W-:Y:S01]  /*9950*/  STS.64 [R8+0x800], R2 ;  /* 0x0008000208007388 */ /* 0x0007e20000000a00 */
[----:B------:R-:W-:Y:S01]  /*9960*/  FFMA R33, R59, R32, -R40 ;  /* 0x000000203b217223 */ /* 0x000fe20000000828 */
[----:B------:R-:W-:Y:S01]  /*9970*/  FMUL R35, R20, R37 ;  /* 0x0000002514237220 */ /* 0x000fe20000400000 */
[--C-:B------:R-:W-:Y:S01]  /*9980*/  FFMA R39, R32, R15, R29.reuse ;  /* 0x0000000f20277223 */ /* 0x100fe2000000001d */
[----:B------:R-:W-:Y:S01]  /*9990*/  STS.64 [R9+0x800], R24 ;  /* 0x0008001809007388 */ /* 0x000fe20000000a00 */
[----:B------:R-:W-:Y:S01]  /*99a0*/  @!P1 FADD R29, -R38, R29 ;  /* 0x0000001d261d9221 */ /* 0x000fe20000000100 */
[-C--:B------:R-:W-:Y:S01]  /*99b0*/  FFMA R35, R18, R33.reuse, -R35 ;  /* 0x0000002112237223 */ /* 0x080fe20000000823 */
[----:B------:R-:W-:Y:S01]  /*99c0*/  FMUL R33, R20, R33 ;  /* 0x0000002114217220 */ /* 0x000fe20000400000 */
[----:B------:R4:W-:Y:S01]  /*99d0*/  STS.64 [R8+0xa00], R22 ;  /* 0x000a001608007388 */ /* 0x0009e20000000a00 */
[----:B------:R-:W-:Y:S01]  /*99e0*/  FFMA R48, R63, R39, R48 ;  /* 0x000000273f307223 */ /* 0x000fe20000000030 */
[----:B0-----:R-:W-:Y:S01]  /*99f0*/  @!P1 FFMA R52, R32, R47, R52 ;  /* 0x0000002f20349223 */ /* 0x001fe20000000034 */
[----:B------:R-:W-:Y:S01]  /*9a00*/  FFMA R33, R18, R37, R33 ;  /* 0x0000002512217223 */ /* 0x000fe20000000021 */
[----:B---3--:R-:W-:Y:S01]  /*9a10*/  @!P1 FMUL R2, R17, 3 ;  /* 0x4040000011029820 */ /* 0x008fe20000400000 */
[----:B------:R-:W-:Y:S01]  /*9a20*/  @!P1 FMUL R3, R19, 3 ;  /* 0x4040000013039820 */ /* 0x000fe20000400000 */
[----:B------:R-:W-:Y:S01]  /*9a30*/  @!P1 FADD R17, R27, -R13 ;  /* 0x8000000d1b119221 */ /* 0x000fe20000000000 */
[----:B------:R-:W0:Y:S01]  /*9a40*/  @!P1 LDC R37, c[0x0][0x40c] ;  /* 0x00010300ff259b82 */ /* 0x000e220000000800 */
[----:B--2---:R-:W-:Y:S01]  /*9a50*/  @!P1 FMUL R29, R29, R54 ;  /* 0x000000361d1d9220 */ /* 0x004fe20000400000 */
[----:B------:R-:W-:Y:S01]  /*9a60*/  @!P1 FMUL R3, R3, R16 ;  /* 0x0000001003039220 */ /* 0x000fe20000400000 */
[----:B-1----:R-:W-:Y:S01]  /*9a70*/  @!P1 FMUL R17, R17, R42 ;  /* 0x0000002a11119220 */ /* 0x002fe20000400000 */
[----:B------:R-:W-:Y:S01]  /*9a80*/  FFMA R48, R11, R38, R48 ;  /* 0x000000260b307223 */ /* 0x000fe20000000030 */
[----:B----4-:R-:W-:Y:S01]  /*9a90*/  @!P1 FMUL R23, R2, R19 ;  /* 0x0000001302179220 */ /* 0x010fe20000400000 */
[CC--:B------:R-:W-:Y:S01]  /*9aa0*/  FFMA R2, R34.reuse, R15.reuse, R27 ;  /* 0x0000000f22027223 */ /* 0x0c0fe2000000001b */
[----:B------:R-:W-:Y:S01]  /*9ab0*/  @!P1 FFMA R34, R34, R42, R3 ;  /* 0x0000002a22229223 */ /* 0x000fe20000000003 */
[----:B------:R-:W1:Y:S01]  /*9ac0*/  @!P1 LDC R43, c[0x0][0x414] ;  /* 0x00010500ff2b9b82 */ /* 0x000e620000000800 */
[----:B------:R-:W-:Y:S01]  /*9ad0*/  @!P1 FFMA R32, R32, R54, R23 ;  /* 0x0000003620209223 */ /* 0x000fe20000000017 */
[-C--:B------:R-:W-:Y:S01]  /*9ae0*/  FFMA R3, R69, R2.reuse, R46 ;  /* 0x0000000245037223 */ /* 0x080fe2000000002e */
[----:B------:R-:W-:Y:S01]  /*9af0*/  FFMA R22, R63, R2, R44 ;  /* 0x000000023f167223 */ /* 0x000fe2000000002c */
[-C--:B------:R-:W-:Y:S01]  /*9b00*/  @!P1 FFMA R34, R34, R15.reuse, R17 ;  /* 0x0000000f22229223 */ /* 0x080fe20000000011 */
[----:B------:R-:W-:Y:S01]  /*9b10*/  @!P1 FFMA R32, R32, R15, R29 ;  /* 0x0000000f20209223 */ /* 0x000fe2000000001d */
[-C--:B------:R-:W-:Y:S01]  /*9b20*/  FFMA R3, R10, R13.reuse, R3 ;  /* 0x0000000d0a037223 */ /* 0x080fe20000000003 */
[----:B------:R-:W-:Y:S01]  /*9b30*/  FFMA R22, R11, R13, R22 ;  /* 0x0000000d0b167223 */ /* 0x000fe20000000016 */
[----:B------:R-:W-:Y:S01]  /*9b40*/  FFMA R2, R14, R15, R13 ;  /* 0x0000000f0e027223 */ /* 0x000fe2000000000d */
[----:B------:R-:W-:Y:S01]  /*9b50*/  FMUL R25, R12, R33 ;  /* 0x000000210c197220 */ /* 0x000fe20000400000 */
[----:B------:R-:W-:Y:S01]  /*9b60*/  FMUL R23, R3, 0.079577468335628509521 ;  /* 0x3da2f98303177820 */ /* 0x000fe20000400000 */
[----:B------:R-:W-:Y:S01]  /*9b70*/  FMUL R17, R22, 0.079577468335628509521 ;  /* 0x3da2f98316117820 */ /* 0x000fe20000400000 */
[----:B------:R-:W-:Y:S01]  /*9b80*/  FMUL R3, R48, 0.079577468335628509521 ;  /* 0x3da2f98330037820 */ /* 0x000fe20000400000 */
[-C--:B------:R-:W-:Y:S01]  /*9b90*/  FFMA R44, R63, R2.reuse, R44 ;  /* 0x000000023f2c7223 */ /* 0x080fe2000000002c */
[----:B------:R-:W-:Y:S01]  /*9ba0*/  FFMA R33, R69, R2, R46 ;  /* 0x0000000245217223 */ /* 0x000fe2000000002e */
[-C--:B------:R-:W-:Y:S01]  /*9bb0*/  @!P1 FFMA R17, R34, -R0.reuse, R17 ;  /* 0x8000000022119223 */ /* 0x080fe20000000011 */
[----:B------:R-:W-:Y:S01]  /*9bc0*/  @!P1 FFMA R3, R32, -R0, R3 ;  /* 0x8000000020039223 */ /* 0x000fe20000000003 */
[-C--:B------:R-:W-:Y:S01]  /*9bd0*/  FMUL R32, R72, R16.reuse ;  /* 0x0000001048207220 */ /* 0x080fe20000400000 */
[----:B------:R-:W-:Y:S01]  /*9be0*/  FMUL R2, R74, R16 ;  /* 0x000000104a027220 */ /* 0x000fe20000400000 */
[----:B------:R-:W-:Y:S01]  /*9bf0*/  FMUL R22, R12, R17 ;  /* 0x000000110c167220 */ /* 0x000fe20000400000 */
[----:B------:R-:W-:Y:S01]  /*9c00*/  @!P1 FFMA R35, R52, -R21, R35 ;  /* 0x8000001534239223 */ /* 0x000fe20000000023 */
[-C--:B------:R-:W-:Y:S01]  /*9c10*/  FFMA R17, R61, R14.reuse, -R32 ;  /* 0x0000000e3d117223 */ /* 0x080fe20000000820 */
[----:B------:R-:W-:Y:S01]  /*9c20*/  @!P1 FADD R32, -R27, R13 ;  /* 0x0000000d1b209221 */ /* 0x000fe20000000100 */
[----:B------:R-:W-:Y:S01]  /*9c30*/  FFMA R13, R59, R14, -R2 ;  /* 0x0000000e3b0d7223 */ /* 0x000fe20000000802 */
[----:B------:R-:W-:Y:S01]  /*9c40*/  FMUL R23, R12, R23 ;  /* 0x000000170c177220 */ /* 0x000fe20000400000 */
[----:B------:R-:W-:Y:S01]  /*9c50*/  FMUL R29, R20, R17 ;  /* 0x00000011141d7220 */ /* 0x000fe20000400000 */
[----:B0-----:R-:W-:Y:S01]  /*9c60*/  @!P1 FFMA R2, R14, R37, R41 ;  /* 0x000000250e029223 */ /* 0x001fe20000000029 */
[----:B------:R-:W-:Y:S01]  /*9c70*/  @!P1 FMUL R16, R16, 3 ;  /* 0x4040000010109820 */ /* 0x000fe20000400000 */
[----:B------:R-:W-:Y:S01]  /*9c80*/  FMUL R24, R12, R35 ;  /* 0x000000230c187220 */ /* 0x000fe20000400000 */
[----:B------:R-:W-:Y:S01]  /*9c90*/  FFMA R29, R18, R13, -R29 ;  /* 0x0000000d121d7223 */ /* 0x000fe2000000081d */
[----:B------:R0:W-:Y:S01]  /*9ca0*/  STS.64 [R9+0xa00], R22 ;  /* 0x000a001609007388 */ /* 0x0001e20000000a00 */
[-C--:B------:R-:W-:Y:S01]  /*9cb0*/  FMUL R72, R72, R19.reuse ;  /* 0x0000001348487220 */ /* 0x080fe20000400000 */
[----:B------:R-:W-:Y:S01]  /*9cc0*/  FMUL R74, R74, R19 ;  /* 0x000000134a4a7220 */ /* 0x000fe20000400000 */
[----:B------:R-:W-:Y:S01]  /*9cd0*/  @!P1 FFMA R29, R2, -R21, R29 ;  /* 0x80000015021d9223 */ /* 0x000fe2000000001d */
[----:B------:R-:W-:Y:S01]  /*9ce0*/  FFMA R2, R36, R15, R31 ;  /* 0x0000000f24027223 */ /* 0x000fe2000000001f */
[----:B------:R-:W-:Y:S01]  /*9cf0*/  FMUL R13, R20, R13 ;  /* 0x0000000d140d7220 */ /* 0x000fe20000400000 */
[----:B------:R2:W-:Y:S01]  /*9d00*/  STS.64 [R8+0xc00], R24 ;  /* 0x000c001808007388 */ /* 0x0005e20000000a00 */
[-C--:B------:R-:W-:Y:S01]  /*9d10*/  FFMA R61, R61, R36.reuse, -R72 ;  /* 0x000000243d3d7223 */ /* 0x080fe20000000848 */
[-C--:B------:R-:W-:Y:S01]  /*9d20*/  FFMA R44, R11, R27.reuse, R44 ;  /* 0x0000001b0b2c7223 */ /* 0x080fe2000000002c */
[----:B------:R-:W-:Y:S01]  /*9d30*/  FFMA R59, R59, R36, -R74 ;  /* 0x000000243b3b7223 */ /* 0x000fe2000000084a */
[-C--:B------:R-:W-:Y:S01]  /*9d40*/  FFMA R28, R63, R2.reuse, R28 ;  /* 0x000000023f1c7223 */ /* 0x080fe2000000001c */
[----:B------:R-:W-:Y:S01]  /*9d50*/  FFMA R33, R10, R27, R33 ;  /* 0x0000001b0a217223 */ /* 0x000fe20000000021 */
[----:B0-----:R-:W-:Y:S01]  /*9d60*/  @!P1 FMUL R23, R16, R19 ;  /* 0x0000001310179220 */ /* 0x001fe20000400000 */
[----:B------:R-:W-:Y:S01]  /*9d70*/  FFMA R27, R18, R17, R13 ;  /* 0x00000011121b7223 */ /* 0x000fe2000000000d */
[C---:B------:R-:W-:Y:S01]  /*9d80*/  FFMA R39, R69.reuse, R39, R50 ;  /* 0x0000002745277223 */ /* 0x040fe20000000032 */
[----:B------:R-:W-:Y:S01]  /*9d90*/  FMUL R17, R20, R61 ;  /* 0x0000003d14117220 */ /* 0x000fe20000400000 */
[-C--:B-1----:R-:W-:Y:S01]  /*9da0*/  @!P1 FFMA R14, R14, R43.reuse, R23 ;  /* 0x0000002b0e0e9223 */ /* 0x082fe20000000017 */
[----:B------:R-:W-:Y:S01]  /*9db0*/  FMUL R13, R44, 0.079577468335628509521 ;  /* 0x3da2f9832c0d7820 */ /* 0x000fe20000400000 */
[----:B--2---:R-:W-:Y:S01]  /*9dc0*/  @!P1 FMUL R25, R32, R43 ;  /* 0x0000002b20199220 */ /* 0x004fe20000400000 */
[----:B------:R-:W-:Y:S01]  /*9dd0*/  FMUL R20, R20, R59 ;  /* 0x0000003b14147220 */ /* 0x000fe20000400000 */
[----:B------:R-:W-:Y:S01]  /*9de0*/  FFMA R69, R69, R2, R30 ;  /* 0x0000000245457223 */ /* 0x000fe2000000001e */
[----:B------:R-:W-:Y:S01]  /*9df0*/  FFMA R28, R11, R31, R28 ;  /* 0x0000001f0b1c7223 */ /* 0x000fe2000000001c */
[----:B------:R-:W-:Y:S01]  /*9e00*/  @!P1 FFMA R14, R14, R15, R25 ;  /* 0x0000000f0e0e9223 */ /* 0x000fe20000000019 */
[----:B------:R-:W-:Y:S01]  /*9e10*/  FFMA R39, R10, R38, R39 ;  /* 0x000000260a277223 */ /* 0x000fe20000000027 */
[C---:B------:R-:W-:Y:S01]  /*9e20*/  FFMA R59, R18.reuse, R59, -R17 ;  /* 0x0000003b123b7223 */ /* 0x040fe20000000811 */
[----:B------:R-:W-:Y:S01]  /*9e30*/  FFMA R61, R18, R61, R20 ;  /* 0x0000003d123d7223 */ /* 0x000fe20000000014 */
[----:B------:R-:W-:Y:S01]  /*9e40*/  @!P1 FFMA R13, R14, -R0, R13 ;  /* 0x800000000e0d9223 */ /* 0x000fe2000000000d */
[----:B------:R-:W-:Y:S01]  /*9e50*/  FFMA R69, R10, R31, R69 ;  /* 0x0000001f0a457223 */ /* 0x000fe20000000045 */
[----:B------:R-:W-:Y:S01]  /*9e60*/  FMUL R23, R28, 0.079577468335628509521 ;  /* 0x3da2f9831c177820 */ /* 0x000fe20000400000 */
[----:B------:R-:W-:Y:S06]  /*9e70*/  @P1 BRA `(.L_x_156) ;  /* 0x00000000002c1947 */ /* 0x000fec0003800000 */
[----:B------:R-:W0:Y:S01]  /*9e80*/  LDCU UR5, c[0x0][0x414] ;  /* 0x00008280ff0577ac */ /* 0x000e220008000800 */
[----:B------:R-:W-:Y:S01]  /*9e90*/  FMUL R2, R19, 3 ;  /* 0x4040000013027820 */ /* 0x000fe20000400000 */
[----:B------:R-:W-:Y:S01]  /*9ea0*/  FADD R31, R31, -R31 ;  /* 0x8000001f1f1f7221 */ /* 0x000fe20000000000 */
[----:B------:R-:W1:Y:S02]  /*9eb0*/  LDCU UR4, c[0x0][0x40c] ;  /* 0x00008180ff0477ac */ /* 0x000e640008000800 */
[----:B------:R-:W-:Y:S01]  /*9ec0*/  FMUL R19, R2, R19 ;  /* 0x0000001302137220 */ /* 0x000fe20000400000 */
[----:B0-----:R-:W-:-:S03]  /*9ed0*/  FMUL R31, R31, UR5 ;  /* 0x000000051f1f7c20 */ /* 0x001fc60008400000 */
[C---:B------:R-:W-:Y:S01]  /*9ee0*/  FFMA R2, R36.reuse, UR5, R19 ;  /* 0x0000000524027c23 */ /* 0x040fe20008000013 */
[----:B-1----:R-:W-:-:S03]  /*9ef0*/  FFMA R26, R36, UR4, R26 ;  /* 0x00000004241a7c23 */ /* 0x002fc6000800001a */
[----:B------:R-:W-:Y:S01]  /*9f00*/  FFMA R2, R2, R15, R31 ;  /* 0x0000000f02027223 */ /* 0x000fe2000000001f */
[----:B------:R-:W-:-:S03]  /*9f10*/  FFMA R59, R26, -R21, R59 ;  /* 0x800000151a3b7223 */ /* 0x000fc6000000003b */
[----:B------:R-:W-:-:S07]  /*9f20*/  FFMA R23, R2, -R0, R23 ;  /* 0x8000000002177223 */ /* 0x000fce0000000017 */
.L_x_156:
[----:B------:R-:W-:Y:S01]  /*9f30*/  FMUL R11, R39, 0.079577468335628509521 ;  /* 0x3da2f983270b7820 */ /* 0x000fe20000400000 */
[----:B------:R-:W-:Y:S01]  /*9f40*/  FMUL R17, R33, 0.079577468335628509521 ;  /* 0x3da2f98321117820 */ /* 0x000fe20000400000 */
[----:B------:R-:W-:Y:S01]  /*9f50*/  FMUL R19, R69, 0.079577468335628509521 ;  /* 0x3da2f98345137820 */ /* 0x000fe20000400000 */
[C---:B------:R-:W-:Y:S01]  /*9f60*/  FMUL R10, R12.reuse, R3 ;  /* 0x000000030c0a7220 */ /* 0x040fe20000400000 */
        /* <DEDUP_REMOVED lines=8> */
[----:B------:R-:W-:Y:S01]  /*9ff0*/  FMUL R12, R12, R23 ;  /* 0x000000170c0c7220 */ /* 0x000fe20000400000 */
[----:B------:R0:W-:Y:S01]  /*a000*/  STS.64 [R9+0xc00], R10 ;  /* 0x000c000a09007388 */ /* 0x0001e20000000a00 */
[----:B------:R-:W-:Y:S05]  /*a010*/  WARPSYNC.ALL ;  /* 0x0000000000007948 */ /* 0x000fea0003800000 */
[----:B------:R0:W-:Y:S04]  /*a020*/  STS.64 [R8+0xe00], R14 ;  /* 0x000e000e08007388 */ /* 0x0001e80000000a00 */
[----:B------:R0:W-:Y:S04]  /*a030*/  STS.64 [R9+0xe00], R16 ;  /* 0x000e001009007388 */ /* 0x0001e80000000a00 */
[----:B------:R0:W-:Y:S04]  /*a040*/  STS.64 [R8+0x1000], R2 ;  /* 0x0010000208007388 */ /* 0x0001e80000000a00 */
[----:B------:R0:W-:Y:S01]  /*a050*/  STS.64 [R9+0x1000], R12 ;  /* 0x0010000c09007388 */ /* 0x0001e20000000a00 */
[----:B------:R-:W-:Y:S06]  /*a060*/  BAR.SYNC.DEFER_BLOCKING 0x0 ;  /* 0x0000000000007b1d */ /* 0x000fec0000010000 */
[----:B------:R-:W-:Y:S05]  /*a070*/  @P0 EXIT ;  /* 0x000000000000094d */ /* 0x000fea0003800000 */
[----:B0-----:R-:W0:Y:S01]  /*a080*/  LDC R3, c[0x0][0x418] ;  /* 0x00010600ff037b82 */ /* 0x001e220000000800 */
[----:B------:R-:W1:Y:S01]  /*a090*/  LDCU UR4, c[0x0][0x424] ;  /* 0x00008480ff0477ac */ /* 0x000e620008000800 */
[----:B------:R-:W-:Y:S01]  /*a0a0*/  IMAD R0, R6, 0x3, R5 ;  /* 0x0000000306007824 */ /* 0x000fe200078e0205 */
[----:B------:R-:W-:Y:S01]  /*a0b0*/  CS2R R8, SRZ ;  /* 0x0000000000087805 */ /* 0x000fe2000001ff00 */
[----:B------:R-:W-:-:S04]  /*a0c0*/  IMAD R7, R7, 0x3, R4 ;  /* 0x0000000307077824 */ /* 0x000fc800078e0204 */
[----:B-1----:R-:W-:Y:S01]  /*a0d0*/  IMAD R0, R0, UR4, R7 ;  /* 0x0000000400007c24 */ /* 0x002fe2000f8e0207 */
[C---:B0-----:R-:W-:Y:S01]  /*a0e0*/  ISETP.NE.AND P1, PT, R3.reuse, RZ, PT ;  /* 0x000000ff0300720c */ /* 0x041fe20003f25270 */
[----:B------:R-:W-:-:S12]  /*a0f0*/  IMAD R3, R3, R3, RZ ;  /* 0x0000000303037224 */ /* 0x000fd800078e02ff */
[----:B------:R-:W-:Y:S05]  /*a100*/  @!P1 BRA `(.L_x_157) ;  /* 0x0000000800149947 */ /* 0x000fea0003800000 */
[----:B------:R-:W0:Y:S01]  /*a110*/  S2R R7, SR_CgaCtaId ;  /* 0x0000000000077919 */ /* 0x000e220000008800 */
[----:B------:R-:W-:Y:S02]  /*a120*/  MOV R2, 0x400 ;  /* 0x0000040000027802 */ /* 0x000fe40000000f00 */
[----:B------:R-:W-:Y:S02]  /*a130*/  CS2R R8, SRZ ;  /* 0x0000000000087805 */ /* 0x000fe4000001ff00 */
[----:B------:R-:W-:Y:S02]  /*a140*/  LOP3.LUT R6, R3, 0x1, RZ, 0xc0, !PT ;  /* 0x0000000103067812 */ /* 0x000fe400078ec0ff */
[----:B------:R-:W-:Y:S02]  /*a150*/  IADD3 R2, PT, PT, R2, 0x1240, RZ ;  /* 0x0000124002027810 */ /* 0x000fe40007ffe0ff */
[----:B------:R-:W-:Y:S02]  /*a160*/  ISETP.NE.U32.AND P0, PT, R6, 0x1, PT ;  /* 0x000000010600780c */ /* 0x000fe40003f05070 */
[----:B0-----:R-:W-:-:S05]  /*a170*/  LEA R2, R7, R2, 0x18 ;  /* 0x0000000207027211 */ /* 0x001fca00078ec0ff */
[----:B------:R-:W-:Y:S01]  /*a180*/  IMAD R7, R5, 0x600, R2 ;  /* 0x0000060005077824 */ /* 0x000fe200078e0202 */
[----:B------:R-:W-:-:S04]  /*a190*/  IADD3 R2, PT, PT, R3, -0x1, RZ ;  /* 0xffffffff03027810 */ /* 0x000fc80007ffe0ff */
[----:B------:R-:W-:Y:S02]  /*a1a0*/  LEA R6, R4, R7, 0x9 ;  /* 0x0000000704067211 */ /* 0x000fe400078e48ff */
[----:B------:R-:W-:-:S03]  /*a1b0*/  LOP3.LUT R2, R2, 0x1fffffff, RZ, 0xc0, !PT ;  /* 0x1fffffff02027812 */ /* 0x000fc600078ec0ff */
[----:B------:R-:W0:Y:S01]  /*a1c0*/  @!P0 LDS.64 R10, [R6] ;  /* 0x00000000060a8984 */ /* 0x000e220000000a00 */
[----:B------:R-:W-:Y:S02]  /*a1d0*/  ISETP.GE.U32.AND P2, PT, R2, 0x3, PT ;  /* 0x000000030200780c */ /* 0x000fe40003f46070 */
[----:B------:R-:W-:Y:S02]  /*a1e0*/  MOV R2, R6 ;  /* 0x0000000600027202 */ /* 0x000fe40000000f00 */
[----:B------:R-:W-:Y:S01]  /*a1f0*/  @!P0 IADD3 R2, PT, PT, R6, 0x8, RZ ;  /* 0x0000000806028810 */ /* 0x000fe20007ffe0ff */
[----:B0-----:R-:W-:Y:S01]  /*a200*/  @!P0 FADD R9, RZ, R11 ;  /* 0x0000000bff098221 */ /* 0x001fe20000000000 */
[----:B------:R-:W-:-:S07]  /*a210*/  @!P0 FADD R8, RZ, R10 ;  /* 0x0000000aff088221 */ /* 0x000fce0000000000 */
[----:B------:R-:W-:Y:S05]  /*a220*/  @!P2 BRA `(.L_x_157) ;  /* 0x0000000400cca947 */ /* 0x000fea0003800000 */
[----:B------:R-:W-:Y:S01]  /*a230*/  LEA R7, R3, R6, 0x3 ;  /* 0x0000000603077211 */ /* 0x000fe200078e18ff */
[----:B------:R-:W-:Y:S04]  /*a240*/  BSSY.RECONVERGENT B0, `(.L_x_157) ;  /* 0x0000071000007945 */ /* 0x000fe80003800200 */
[----:B------:R-:W-:Y:S01]  /*a250*/  BSSY.RELIABLE B1, `(.L_x_158) ;  /* 0x0000060000017945 */ /* 0x000fe20003800100 */
[----:B------:R-:W-:-:S13]  /*a260*/  ISETP.GE.AND P0, PT, R2, R7, PT ;  /* 0x000000070200720c */ /* 0x000fda0003f06270 */
[----:B------:R-:W-:Y:S05]  /*a270*/  @P0 BRA `(.L_x_159) ;  /* 0x0000000400740947 */ /* 0x000fea0003800000 */
[----:B------:R-:W-:Y:S01]  /*a280*/  IADD3 R6, PT, PT, -R2, R7, RZ ;  /* 0x0000000702067210 */ /* 0x000fe20007ffe1ff */
[----:B------:R-:W-:Y:S01]  /*a290*/  BSSY.RECONVERGENT B2, `(.L_x_160) ;  /* 0x0000039000027945 */ /* 0x000fe20003800200 */
[----:B------:R-:W-:Y:S02]  /*a2a0*/  PLOP3.LUT P0, PT, PT, PT, PT, 0x80, 0x8 ;  /* 0x000000000008781c */ /* 0x000fe40003f0f070 */
[----:B------:R-:W-:-:S13]  /*a2b0*/  ISETP.GT.AND P2, PT, R6, 0x60, PT ;  /* 0x000000600600780c */ /* 0x000fda0003f44270 */
[----:B------:R-:W-:Y:S05]  /*a2c0*/  @!P2 BRA `(.L_x_161) ;  /* 0x0000000000d4a947 */ /* 0x000fea0003800000 */
[----:B------:R-:W-:Y:S02]  /*a2d0*/  PLOP3.LUT P0, PT, PT, PT, PT, 0x8, 0x80 ;  /* 0x000000000080781c */ /* 0x000fe40003f0e170 */
[----:B------:R-:W-:-:S11]  /*a2e0*/  IADD3 R35, PT, PT, R7, -0x60, RZ ;  /* 0xffffffa007237810 */ /* 0x000fd60007ffe0ff */
.L_x_162:
[----:B------:R-:W0:Y:S04]  /*a2f0*/  LDS.64 R10, [R2] ;  /* 0x00000000020a7984 */ /* 0x000e280000000a00 */
[----:B------:R-:W1:Y:S04]  /*a300*/  LDS.64 R14, [R2+0x8] ;  /* 0x00000800020e7984 */ /* 0x000e680000000a00 */
[----:B------:R-:W2:Y:S04]  /*a310*/  LDS.64 R16, [R2+0x10] ;  /* 0x0000100002107984 */ /* 0x000ea80000000a00 */
[----:B------:R-:W3:Y:S04]  /*a320*/  LDS.64 R18, [R2+0x18] ;  /* 0x0000180002127984 */ /* 0x000ee80000000a00 */
[----:B------:R-:W4:Y:S04]  /*a330*/  LDS.64 R20, [R2+0x20] ;  /* 0x0000200002147984 */ /* 0x000f280000000a00 */
[----:B------:R-:W5:Y:S04]  /*a340*/  LDS.64 R22, [R2+0x28] ;  /* 0x0000280002167984 */ /* 0x000f680000000a00 */
[----:B------:R-:W5:Y:S04]  /*a350*/  LDS.64 R24, [R2+0x30] ;  /* 0x0000300002187984 */ /* 0x000f680000000a00 */
[----:B------:R-:W5:Y:S04]  /*a360*/  LDS.64 R26, [R2+0x38] ;  /* 0x00003800021a7984 */ /* 0x000f680000000a00 */
[----:B------:R-:W5:Y:S04]  /*a370*/  LDS.64 R28, [R2+0x40] ;  /* 0x00004000021c7984 */ /* 0x000f680000000a00 */
[----:B------:R-:W5:Y:S01]  /*a380*/  LDS.64 R30, [R2+0x48] ;  /* 0x00004800021e7984 */ /* 0x000f620000000a00 */
[----:B0-----:R-:W-:-:S03]  /*a390*/  FADD R13, R10, R8 ;  /* 0x000000080a0d7221 */ /* 0x001fc60000000000 */
[----:B------:R-:W0:Y:S01]  /*a3a0*/  LDS.64 R32, [R2+0x50] ;  /* 0x0000500002207984 */ /* 0x000e220000000a00 */
[----:B------:R-:W-:Y:S01]  /*a3b0*/  FADD R6, R11, R9 ;  /* 0x000000090b067221 */ /* 0x000fe20000000000 */
[----:B-1----:R-:W-:Y:S02]  /*a3c0*/  FADD R13, R13, R14 ;  /* 0x0000000e0d0d7221 */ /* 0x002fe40000000000 */
[----:B------:R-:W1:Y:S01]  /*a3d0*/  LDS.64 R8, [R2+0x58] ;  /* 0x0000580002087984 */ /* 0x000e620000000a00 */
[----:B------:R-:W-:Y:S01]  /*a3e0*/  FADD R6, R6, R15 ;  /* 0x0000000f06067221 */ /* 0x000fe20000000000 */
[----:B--2---:R-:W-:Y:S02]  /*a3f0*/  FADD R13, R13, R16 ;  /* 0x000000100d0d7221 */ /* 0x004fe40000000000 */
[----:B------:R-:W2:Y:S01]  /*a400*/  LDS.64 R10, [R2+0x60] ;  /* 0x00006000020a7984 */ /* 0x000ea20000000a00 */
[----:B------:R-:W-:Y:S01]  /*a410*/  FADD R6, R6, R17 ;  /* 0x0000001106067221 */ /* 0x000fe20000000000 */
[----:B---3--:R-:W-:-:S02]  /*a420*/  FADD R13, R13, R18 ;  /* 0x000000120d0d7221 */ /* 0x008fc40000000000 */
[----:B------:R-:W3:Y:S01]  /*a430*/  LDS.64 R14, [R2+0x68] ;  /* 0x00006800020e7984 */ /* 0x000ee20000000a00 */
[----:B------:R-:W-:Y:S01]  /*a440*/  FADD R6, R6, R19 ;  /* 0x0000001306067221 */ /* 0x000fe20000000000 */
[----:B----4-:R-:W-:Y:S02]  /*a450*/  FADD R13, R13, R20 ;  /* 0x000000140d0d7221 */ /* 0x010fe40000000000 */
[----:B------:R-:W4:Y:S01]  /*a460*/  LDS.64 R16, [R2+0x70] ;  /* 0x0000700002107984 */ /* 0x000f220000000a00 */
[----:B------:R-:W-:Y:S01]  /*a470*/  FADD R6, R6, R21 ;  /* 0x0000001506067221 */ /* 0x000fe20000000000 */
[----:B-----5:R-:W-:Y:S02]  /*a480*/  FADD R13, R13, R22 ;  /* 0x000000160d0d7221 */ /* 0x020fe40000000000 */
[----:B------:R5:W4:Y:S01]  /*a490*/  LDS.64 R18, [R2+0x78] ;  /* 0x0000780002127984 */ /* 0x000b220000000a00 */
[----:B------:R-:W-:Y:S01]  /*a4a0*/  FADD R6, R6, R23 ;  /* 0x0000001706067221 */ /* 0x000fe20000000000 */
[----:B------:R-:W-:-:S03]  /*a4b0*/  FADD R13, R13, R24 ;  /* 0x000000180d0d7221 */ /* 0x000fc60000000000 */
[----:B------:R-:W-:Y:S01]  /*a4c0*/  FADD R6, R6, R25 ;  /* 0x0000001906067221 */ /* 0x000fe20000000000 */
[----:B------:R-:W-:Y:S01]  /*a4d0*/  FADD R13, R13, R26 ;  /* 0x0000001a0d0d7221 */ /* 0x000fe20000000000 */
[----:B-----5:R-:W-:Y:S02]  /*a4e0*/  IADD3 R2, PT, PT, R2, 0x80, RZ ;  /* 0x0000008002027810 */ /* 0x020fe40007ffe0ff */
[----:B------:R-:W-:Y:S01]  /*a4f0*/  FADD R6, R6, R27 ;  /* 0x0000001b06067221 */ /* 0x000fe20000000000 */
[----:B------:R-:W-:Y:S01]  /*a500*/  FADD R13, R13, R28 ;  /* 0x0000001c0d0d7221 */ /* 0x000fe20000000000 */
[----:B------:R-:W-:Y:S02]  /*a510*/  ISETP.GE.AND P2, PT, R2, R35, PT ;  /* 0x000000230200720c */ /* 0x000fe40003f46270 */
[----:B------:R-:W-:Y:S01]  /*a520*/  FADD R6, R6, R29 ;  /* 0x0000001d06067221 */ /* 0x000fe20000000000 */
[----:B------:R-:W-:-:S03]  /*a530*/  FADD R13, R13, R30 ;  /* 0x0000001e0d0d7221 */ /* 0x000fc60000000000 */
[----:B------:R-:W-:Y:S01]  /*a540*/  FADD R6, R6, R31 ;  /* 0x0000001f06067221 */ /* 0x000fe20000000000 */
[----:B0-----:R-:W-:-:S03]  /*a550*/  FADD R13, R13, R32 ;  /* 0x000000200d0d7221 */ /* 0x001fc60000000000 */
[----:B------:R-:W-:Y:S01]  /*a560*/  FADD R6, R6, R33 ;  /* 0x0000002106067221 */ /* 0x000fe20000000000 */
[----:B-1----:R-:W-:-:S03]  /*a570*/  FADD R13, R13, R8 ;  /* 0x000000080d0d7221 */ /* 0x002fc60000000000 */
[----:B------:R-:W-:Y:S01]  /*a580*/  FADD R6, R6, R9 ;  /* 0x0000000906067221 */ /* 0x000fe20000000000 */
[----:B--2---:R-:W-:-:S03]  /*a590*/  FADD R13, R13, R10 ;  /* 0x0000000a0d0d7221 */ /* 0x004fc60000000000 */
[----:B------:R-:W-:Y:S01]  /*a5a0*/  FADD R6, R6, R11 ;  /* 0x0000000b06067221 */ /* 0x000fe20000000000 */
[----:B---3--:R-:W-:-:S03]  /*a5b0*/  FADD R13, R13, R14 ;  /* 0x0000000e0d0d7221 */ /* 0x008fc60000000000 */
[----:B------:R-:W-:Y:S01]  /*a5c0*/  FADD R6, R6, R15 ;  /* 0x0000000f06067221 */ /* 0x000fe20000000000 */
[----:B----4-:R-:W-:-:S03]  /*a5d0*/  FADD R13, R13, R16 ;  /* 0x000000100d0d7221 */ /* 0x010fc60000000000 */
[----:B------:R-:W-:Y:S01]  /*a5e0*/  FADD R6, R6, R17 ;  /* 0x0000001106067221 */ /* 0x000fe20000000000 */
[----:B------:R-:W-:-:S03]  /*a5f0*/  FADD R8, R13, R18 ;  /* 0x000000120d087221 */ /* 0x000fc60000000000 */
[----:B------:R-:W-:Y:S01]  /*a600*/  FADD R9, R6, R19 ;  /* 0x0000001306097221 */ /* 0x000fe20000000000 */
[----:B------:R-:W-:Y:S06]  /*a610*/  @!P2 BRA `(.L_x_162) ;  /* 0xfffffffc0034a947 */ /* 0x000fec000383ffff */
.L_x_161:
[----:B------:R-:W-:Y:S05]  /*a620*/  BSYNC.RECONVERGENT B2 ;  /* 0x0000000000027941 */ /* 0x000fea0003800200 */
.L_x_160:
[----:B------:R-:W-:Y:S01]  /*a630*/  IADD3 R6, PT, PT, -R2, R7, RZ ;  /* 0x0000000702067210 */ /* 0x000fe20007ffe1ff */
[----:B------:R-:W-:Y:S03]  /*a640*/  BSSY.RECONVERGENT B2, `(.L_x_163) ;  /* 0x000001d000027945 */ /* 0x000fe60003800200 */
[----:B------:R-:W-:-:S13]  /*a650*/  ISETP.GT.AND P2, PT, R6, 0x20, PT ;  /* 0x000000200600780c */ /* 0x000fda0003f44270 */
[----:B------:R-:W-:Y:S05]  /*a660*/  @!P2 BRA `(.L_x_164) ;  /* 0x000000000068a947 */ /* 0x000fea0003800000 */
[----:B------:R-:W0:Y:S01]  /*a670*/  LDS.64 R10, [R2] ;  /* 0x00000000020a7984 */ /* 0x000e220000000a00 */
[----:B------:R-:W-:-:S03]  /*a680*/  PLOP3.LUT P0, PT, PT, PT, PT, 0x8, 0x80 ;  /* 0x000000000080781c */ /* 0x000fc60003f0e170 */
[----:B------:R-:W1:Y:S04]  /*a690*/  LDS.64 R14, [R2+0x8] ;  /* 0x00000800020e7984 */ /* 0x000e680000000a00 */
[----:B------:R-:W2:Y:S04]  /*a6a0*/  LDS.64 R16, [R2+0x10] ;  /* 0x0000100002107984 */ /* 0x000ea80000000a00 */
[----:B------:R-:W3:Y:S04]  /*a6b0*/  LDS.64 R18, [R2+0x18] ;  /* 0x0000180002127984 */ /* 0x000ee80000000a00 */
[----:B------:R-:W4:Y:S04]  /*a6c0*/  LDS.64 R20, [R2+0x20] ;  /* 0x0000200002147984 */ /* 0x000f280000000a00 */
[----:B------:R-:W5:Y:S04]  /*a6d0*/  LDS.64 R22, [R2+0x28] ;  /* 0x0000280002167984 */ /* 0x000f680000000a00 */
[----:B------:R-:W5:Y:S04]  /*a6e0*/  LDS.64 R24, [R2+0x30] ;  /* 0x0000300002187984 */ /* 0x000f680000000a00 */
[----:B------:R0:W5:Y:S02]  /*a6f0*/  LDS.64 R26, [R2+0x38] ;  /* 0x00003800021a7984 */ /* 0x0001640000000a00 */
[----:B0-----:R-:W-:Y:S01]  /*a700*/  IADD3 R2, PT, PT, R2, 0x40, RZ ;  /* 0x0000004002027810 */ /* 0x001fe20007ffe0ff */
[----:B------:R-:W-:Y:S01]  /*a710*/  FADD R13, R8, R10 ;  /* 0x0000000a080d7221 */ /* 0x000fe20000000000 */
[----:B------:R-:W-:-:S03]  /*a720*/  FADD R6, R9, R11 ;  /* 0x0000000b09067221 */ /* 0x000fc60000000000 */
[----:B-1----:R-:W-:Y:S01]  /*a730*/  FADD R13, R13, R14 ;  /* 0x0000000e0d0d7221 */ /* 0x002fe20000000000 */
[----:B------:R-:W-:-:S03]  /*a740*/  FADD R6, R6, R15 ;  /* 0x0000000f06067221 */ /* 0x000fc60000000000 */
[----:B--2---:R-:W-:Y:S01]  /*a750*/  FADD R13, R13, R16 ;  /* 0x000000100d0d7221 */ /* 0x004fe20000000000 */
[----:B------:R-:W-:-:S03]  /*a760*/  FADD R6, R6, R17 ;  /* 0x0000001106067221 */ /* 0x000fc60000000000 */
[----:B---3--:R-:W-:Y:S01]  /*a770*/  FADD R13, R13, R18 ;  /* 0x000000120d0d7221 */ /* 0x008fe20000000000 */
[----:B------:R-:W-:-:S03]  /*a780*/  FADD R6, R6, R19 ;  /* 0x0000001306067221 */ /* 0x000fc60000000000 */
[----:B----4-:R-:W-:Y:S01]  /*a790*/  FADD R13, R13, R20 ;  /* 0x000000140d0d7221 */ /* 0x010fe20000000000 */
[----:B------:R-:W-:-:S03]  /*a7a0*/  FADD R6, R6, R21 ;  /* 0x0000001506067221 */ /* 0x000fc60000000000 */
[----:B-----5:R-:W-:Y:S01]  /*a7b0*/  FADD R13, R13, R22 ;  /* 0x000000160d0d7221 */ /* 0x020fe20000000000 */
[----:B------:R-:W-:-:S03]  /*a7c0*/  FADD R6, R6, R23 ;  /* 0x0000001706067221 */ /* 0x000fc60000000000 */
[----:B------:R-:W-:Y:S01]  /*a7d0*/  FADD R13, R13, R24 ;  /* 0x000000180d0d7221 */ /* 0x000fe20000000000 */
[----:B------:R-:W-:-:S03]  /*a7e0*/  FADD R6, R6, R25 ;  /* 0x0000001906067221 */ /* 0x000fc60000000000 */
[----:B------:R-:W-:Y:S01]  /*a7f0*/  FADD R8, R13, R26 ;  /* 0x0000001a0d087221 */ /* 0x000fe20000000000 */
[----:B------:R-:W-:-:S07]  /*a800*/  FADD R9, R6, R27 ;  /* 0x0000001b06097221 */ /* 0x000fce0000000000 */
.L_x_164:
[----:B------:R-:W-:Y:S05]  /*a810*/  BSYNC.RECONVERGENT B2 ;  /* 0x0000000000027941 */ /* 0x000fea0003800200 */
.L_x_163:
[----:B------:R-:W-:-:S13]  /*a820*/  ISETP.NE.OR P0, PT, R2, R7, P0 ;  /* 0x000000070200720c */ /* 0x000fda0000705670 */
[----:B------:R-:W-:Y:S05]  /*a830*/  @!P0 BREAK.RELIABLE B1 ;  /* 0x0000000000018942 */ /* 0x000fea0003800100 */
[----:B------:R-:W-:Y:S05]  /*a840*/  @!P0 BRA `(.L_x_165) ;  /* 0x0000000000408947 */ /* 0x000fea0003800000 */
.L_x_159:
[----:B------:R-:W-:Y:S05]  /*a850*/  BSYNC.RELIABLE B1 ;  /* 0x0000000000017941 */ /* 0x000fea0003800100 */
.L_x_158:
[----:B------:R-:W0:Y:S04]  /*a860*/  LDS.64 R10, [R2] ;  /* 0x00000000020a7984 */ /* 0x000e280000000a00 */
[----:B------:R-:W1:Y:S04]  /*a870*/  LDS.64 R14, [R2+0x8] ;  /* 0x00000800020e7984 */ /* 0x000e680000000a00 */
[----:B------:R-:W2:Y:S04]  /*a880*/  LDS.64 R16, [R2+0x10] ;  /* 0x0000100002107984 */ /* 0x000ea80000000a00 */
[----:B------:R3:W4:Y:S02]  /*a890*/  LDS.64 R18, [R2+0x18] ;  /* 0x0000180002127984 */ /* 0x0007240000000a00 */
[----:B---3--:R-:W-:-:S04]  /*a8a0*/  IADD3 R2, PT, PT, R2, 0x20, RZ ;  /* 0x0000002002027810 */ /* 0x008fc80007ffe0ff */
[----:B------:R-:W-:Y:S01]  /*a8b0*/  ISETP.NE.AND P0, PT, R2, R7, PT ;  /* 0x000000070200720c */ /* 0x000fe20003f05270 */
[----:B0-----:R-:W-:Y:S01]  /*a8c0*/  FADD R13, R10, R8 ;  /* 0x000000080a0d7221 */ /* 0x001fe20000000000 */
[----:B------:R-:W-:-:S03]  /*a8d0*/  FADD R6, R11, R9 ;  /* 0x000000090b067221 */ /* 0x000fc60000000000 */
[----:B-1----:R-:W-:Y:S01]  /*a8e0*/  FADD R13, R13, R14 ;  /* 0x0000000e0d0d7221 */ /* 0x002fe20000000000 */
[----:B------:R-:W-:-:S03]  /*a8f0*/  FADD R6, R6, R15 ;  /* 0x0000000f06067221 */ /* 0x000fc60000000000 */
[----:B--2---:R-:W-:Y:S01]  /*a900*/  FADD R13, R13, R16 ;  /* 0x000000100d0d7221 */ /* 0x004fe20000000000 */
[----:B------:R-:W-:-:S03]  /*a910*/  FADD R6, R6, R17 ;  /* 0x0000001106067221 */ /* 0x000fc60000000000 */
[----:B----4-:R-:W-:Y:S01]  /*a920*/  FADD R8, R13, R18 ;  /* 0x000000120d087221 */ /* 0x010fe20000000000 */
[----:B------:R-:W-:Y:S01]  /*a930*/  FADD R9, R6, R19 ;  /* 0x0000001306097221 */ /* 0x000fe20000000000 */
[----:B------:R-:W-:Y:S06]  /*a940*/  @P0 BRA `(.L_x_158) ;  /* 0xfffffffc00c40947 */ /* 0x000fec000383ffff */
.L_x_165:
[----:B------:R-:W-:Y:S05]  /*a950*/  BSYNC.RECONVERGENT B0 ;  /* 0x0000000000007941 */ /* 0x000fea0003800200 */
.L_x_157:
[----:B------:R-:W0:Y:S01]  /*a960*/  LDC.64 R6, c[0x0][0x3c0] ;  /* 0x0000f000ff067b82 */ /* 0x000e220000000a00 */
[----:B------:R-:W1:Y:S01]  /*a970*/  S2R R11, SR_CgaCtaId ;  /* 0x00000000000b7919 */ /* 0x000e620000008800 */
[----:B------:R-:W-:-:S04]  /*a980*/  MOV R2, 0x400 ;  /* 0x0000040000027802 */ /* 0x000fc80000000f00 */
[----:B------:R-:W-:Y:S01]  /*a990*/  IADD3 R2, PT, PT, R2, 0x40, RZ ;  /* 0x0000004002027810 */ /* 0x000fe20007ffe0ff */
[----:B0-----:R-:W-:-:S05]  /*a9a0*/  IMAD.WIDE R6, R0, 0x8, R6 ;  /* 0x0000000800067825 */ /* 0x001fca00078e0206 */
[----:B------:R0:W-:Y:S01]  /*a9b0*/  STG.E.64 desc[UR8][R6.64], R8 ;  /* 0x0000000806007986 */ /* 0x0001e2000c101b08 */
[----:B-1----:R-:W-:Y:S02]  /*a9c0*/  LEA R2, R11, R2, 0x18 ;  /* 0x000000020b027211 */ /* 0x002fe400078ec0ff */
[----:B------:R-:W-:-:S03]  /*a9d0*/  CS2R R10, SRZ ;  /* 0x00000000000a7805 */ /* 0x000fc6000001ff00 */
[----:B------:R-:W-:-:S05]  /*a9e0*/  IMAD R5, R5, 0x600, R2 ;  /* 0x0000060005057824 */ /* 0x000fca00078e0202 */
[----:B------:R-:W-:Y:S01]  /*a9f0*/  LEA R4, R4, R5, 0x9 ;  /* 0x0000000504047211 */ /* 0x000fe200078e48ff */
[----:B------:R-:W-:Y:S06]  /*aa00*/  @!P1 BRA `(.L_x_166) ;  /* 0x0000000400fc9947 */ /* 0x000fec0003800000 */
[C---:B------:R-:W-:Y:S02]  /*aa10*/  LOP3.LUT R2, R3.reuse, 0x1, RZ, 0xc0, !PT ;  /* 0x0000000103027812 */ /* 0x040fe400078ec0ff */
[----:B------:R-:W-:Y:S02]  /*aa20*/  CS2R R10, SRZ ;  /* 0x00000000000a7805 */ /* 0x000fe4000001ff00 */
[----:B------:R-:W-:Y:S02]  /*aa30*/  ISETP.NE.U32.AND P1, PT, R2, 0x1, PT ;  /* 0x000000010200780c */ /* 0x000fe40003f25070 */
[----:B------:R-:W-:-:S04]  /*aa40*/  IADD3 R2, PT, PT, R3, 0x1fffffff, RZ ;  /* 0x1fffffff03027810 */ /* 0x000fc80007ffe0ff */
[----:B------:R-:W-:-:S04]  /*aa50*/  LOP3.LUT R2, R2, 0x1fffffff, RZ, 0xc0, !PT ;  /* 0x1fffffff02027812 */ /* 0x000fc800078ec0ff */
[----:B------:R-:W-:Y:S02]  /*aa60*/  ISETP.GE.U32.AND P0, PT, R2, 0x3, PT ;  /* 0x000000030200780c */ /* 0x000fe40003f06070 */
[----:B------:R-:W-:Y:S01]  /*aa70*/  MOV R2, R4 ;  /* 0x0000000400027202 */ /* 0x000fe20000000f00 */
[----:B0-----:R-:W0:Y:S01]  /*aa80*/  @!P1 LDS.64 R6, [R4] ;  /* 0x0000000004069984 */ /* 0x001e220000000a00 */
        /* <DEDUP_REMOVED lines=16> */
.L_x_171:
        /* <DEDUP_REMOVED lines=51> */
.L_x_170:
[----:B------:R-:W-:Y:S05]  /*aec0*/  BSYNC.RECONVERGENT B2 ;  /* 0x0000000000027941 */ /* 0x000fea0003800200 */
.L_x_169:
        /* <DEDUP_REMOVED lines=30> */
.L_x_173:
[----:B------:R-:W-:Y:S05]  /*b0b0*/  BSYNC.RECONVERGENT B2 ;  /* 0x0000000000027941 */ /* 0x000fea0003800200 */
.L_x_172:
[----:B------:R-:W-:-:S13]  /*b0c0*/  ISETP.NE.OR P0, PT, R2, R3, P0 ;  /* 0x000000030200720c */ /* 0x000fda0000705670 */
[----:B------:R-:W-:Y:S05]  /*b0d0*/  @!P0 BREAK.RELIABLE B1 ;  /* 0x0000000000018942 */ /* 0x000fea0003800100 */
[----:B------:R-:W-:Y:S05]  /*b0e0*/  @!P0 BRA `(.L_x_174) ;  /* 0x0000000000408947 */ /* 0x000fea0003800000 */
.L_x_168:
[----:B------:R-:W-:Y:S05]  /*b0f0*/  BSYNC.RELIABLE B1 ;  /* 0x0000000000017941 */ /* 0x000fea0003800100 */
.L_x_167:
        /* <DEDUP_REMOVED lines=15> */
.L_x_174:
[----:B------:R-:W-:Y:S05]  /*b1f0*/  BSYNC.RECONVERGENT B0 ;  /* 0x0000000000007941 */ /* 0x000fea0003800200 */
.L_x_166:
[----:B------:R-:W1:Y:S02]  /*b200*/  LDC.64 R2, c[0x0][0x3b8] ;  /* 0x0000ee00ff027b82 */ /* 0x000e640000000a00 */
[----:B-1----:R-:W-:-:S05]  /*b210*/  IMAD.WIDE R2, R0, 0x8, R2 ;  /* 0x0000000800027825 */ /* 0x002fca00078e0202 */
[----:B------:R-:W-:Y:S01]  /*b220*/  STG.E.64 desc[UR8][R2.64], R10 ;  /* 0x0000000a02007986 */ /* 0x000fe2000c101b08 */
[----:B------:R-:W-:Y:S05]  /*b230*/  EXIT ;  /* 0x000000000000794d */ /* 0x000fea0003800000 */
        .weak           $__internal_0_$__cuda_sm20_rcp_rn_f32_slowpath
        .type           $__internal_0_$__cuda_sm20_rcp_rn_f32_slowpath,@function
        .size           $__internal_0_$__cuda_sm20_rcp_rn_f32_slowpath,($__internal_1_$__cuda_sm20_sqrt_rn_f32_slowpath - $__internal_0_$__cuda_sm20_rcp_rn_f32_slowpath)
$__internal_0_$__cuda_sm20_rcp_rn_f32_slowpath:
[----:B------:R-:W-:Y:S01]  /*b240*/  SHF.L.U32 R2, R0, 0x1, RZ ;  /* 0x0000000100027819 */ /* 0x000fe200000006ff */
[----:B------:R-:W-:Y:S03]  /*b250*/  BSSY.RECONVERGENT B1, `(.L_x_175) ;  /* 0x0000030000017945 */ /* 0x000fe60003800200 */
[----:B------:R-:W-:-:S04]  /*b260*/  SHF.R.U32.HI R2, RZ, 0x18, R2 ;  /* 0x00000018ff027819 */ /* 0x000fc80000011602 */
[----:B------:R-:W-:-:S13]  /*b270*/  ISETP.NE.U32.AND P0, PT, R2, RZ, PT ;  /* 0x000000ff0200720c */ /* 0x000fda0003f05070 */
[----:B------:R-:W-:Y:S05]  /*b280*/  @P0 BRA `(.L_x_176) ;  /* 0x0000000000280947 */ /* 0x000fea0003800000 */
[----:B------:R-:W-:-:S04]  /*b290*/  SHF.L.U32 R2, R0, 0x1, RZ ;  /* 0x0000000100027819 */ /* 0x000fc800000006ff */
[----:B------:R-:W-:-:S13]  /*b2a0*/  ISETP.NE.AND P0, PT, R2, RZ, PT ;  /* 0x000000ff0200720c */ /* 0x000fda0003f05270 */
[----:B------:R-:W-:Y:S01]  /*b2b0*/  @P0 FFMA R58, R0, 1.84467440737095516160e+19, RZ ;  /* 0x5f800000003a0823 */ /* 0x000fe200000000ff */
[----:B------:R-:W-:Y:S08]  /*b2c0*/  @!P0 MUFU.RCP R3, R0 ;  /* 0x0000000000038308 */ /* 0x000ff00000001000 */
[----:B------:R-:W0:Y:S02]  /*b2d0*/  @P0 MUFU.RCP R67, R58 ;  /* 0x0000003a00430308 */ /* 0x000e240000001000 */
[----:B0-----:R-:W-:-:S04]  /*b2e0*/  @P0 FFMA R2, R58, R67, -1 ;  /* 0xbf8000003a020423 */ /* 0x001fc80000000043 */
[----:B------:R-:W-:-:S04]  /*b2f0*/  @P0 FADD.FTZ R2, -R2, -RZ ;  /* 0x800000ff02020221 */ /* 0x000fc80000010100 */
[----:B------:R-:W-:-:S04]  /*b300*/  @P0 FFMA R2, R67, R2, R67 ;  /* 0x0000000243020223 */ /* 0x000fc80000000043 */
[----:B------:R-:W-:Y:S01]  /*b310*/  @P0 FFMA R3, R2, 1.84467440737095516160e+19, RZ ;  /* 0x5f80000002030823 */ /* 0x000fe200000000ff */
[----:B------:R-:W-:Y:S06]  /*b320*/  BRA `(.L_x_177) ;  /* 0x0000000000887947 */ /* 0x000fec0003800000 */
.L_x_176:
[----:B------:R-:W-:-:S04]  /*b330*/  IADD3 R3, PT, PT, R2, -0xfd, RZ ;  /* 0xffffff0302037810 */ /* 0x000fc80007ffe0ff */
[----:B------:R-:W-:-:S13]  /*b340*/  ISETP.GT.U32.AND P0, PT, R3, 0x1, PT ;  /* 0x000000010300780c */ /* 0x000fda0003f04070 */
[----:B------:R-:W-:Y:S05]  /*b350*/  @P0 BRA `(.L_x_178) ;  /* 0x0000000000780947 */ /* 0x000fea0003800000 */
[----:B------:R-:W-:Y:S01]  /*b360*/  LOP3.LUT R58, R0, 0x7fffff, RZ, 0xc0, !PT ;  /* 0x007fffff003a7812 */ /* 0x000fe200078ec0ff */
[----:B------:R-:W-:-:S03]  /*b370*/  HFMA2 R66, -RZ, RZ, 0, 1.78813934326171875e-07 ;  /* 0x00000003ff427431 */ /* 0x000fc600000001ff */
[----:B------:R-:W-:-:S04]  /*b380*/  LOP3.LUT R62, R58, 0x3f800000, RZ, 0xfc, !PT ;  /* 0x3f8000003a3e7812 */ /* 0x000fc800078efcff */
[----:B------:R-:W0:Y:S01]  /*b390*/  MUFU.RCP R67, R62 ;  /* 0x0000003e00437308 */ /* 0x000e220000001000 */
[----:B------:R-:W-:Y:S01]  /*b3a0*/  SHF.L.U32 R69, R66, R3, RZ ;  /* 0x0000000342457219 */ /* 0x000fe200000006ff */
[----:B0-----:R-:W-:-:S04]  /*b3b0*/  FFMA R58, R62, R67, -1 ;  /* 0xbf8000003e3a7423 */ /* 0x001fc80000000043 */
[----:B------:R-:W-:-:S04]  /*b3c0*/  FADD.FTZ R64, -R58, -RZ ;  /* 0x800000ff3a407221 */ /* 0x000fc80000010100 */
[CCC-:B------:R-:W-:Y:S01]  /*b3d0*/  FFMA.RM R58, R67.reuse, R64.reuse, R67.reuse ;  /* 0x00000040433a7223 */ /* 0x1c0fe20000004043 */
[----:B------:R-:W-:-:S04]  /*b3e0*/  FFMA.RP R67, R67, R64, R67 ;  /* 0x0000004043437223 */ /* 0x000fc80000008043 */
[C---:B------:R-:W-:Y:S02]  /*b3f0*/  LOP3.LUT R64, R58.reuse, 0x7fffff, RZ, 0xc0, !PT ;  /* 0x007fffff3a407812 */ /* 0x040fe400078ec0ff */
[----:B------:R-:W-:Y:S02]  /*b400*/  FSETP.NEU.FTZ.AND P0, PT, R58, R67, PT ;  /* 0x000000433a00720b */ /* 0x000fe40003f1d000 */
[----:B------:R-:W-:Y:S02]  /*b410*/  LOP3.LUT R58, R64, 0x800000, RZ, 0xfc, !PT ;  /* 0x00800000403a7812 */ /* 0x000fe400078efcff */
[----:B------:R-:W-:Y:S02]  /*b420*/  SEL R64, RZ, 0xffffffff, !P0 ;  /* 0xffffffffff407807 */ /* 0x000fe40004000000 */
[----:B------:R-:W-:Y:S02]  /*b430*/  LOP3.LUT R62, R69, R58, RZ, 0xc0, !PT ;  /* 0x0000003a453e7212 */ /* 0x000fe400078ec0ff */
[----:B------:R-:W-:-:S02]  /*b440*/  IADD3 R64, PT, PT, -R64, RZ, RZ ;  /* 0x000000ff40407210 */ /* 0x000fc40007ffe1ff */
[-C--:B------:R-:W-:Y:S02]  /*b450*/  SHF.R.U32.HI R62, RZ, R3.reuse, R62 ;  /* 0x00000003ff3e7219 */ /* 0x080fe4000001163e */
[----:B------:R-:W-:Y:S02]  /*b460*/  LOP3.LUT P1, RZ, R64, R3, R58, 0xf8, !PT ;  /* 0x0000000340ff7212 */ /* 0x000fe4000782f83a */
[C---:B------:R-:W-:Y:S02]  /*b470*/  LOP3.LUT P0, RZ, R62.reuse, 0x1, RZ, 0xc0, !PT ;  /* 0x000000013eff7812 */ /* 0x040fe4000780c0ff */
[----:B------:R-:W-:-:S04]  /*b480*/  LOP3.LUT P2, RZ, R62, 0x2, RZ, 0xc0, !PT ;  /* 0x000000023eff7812 */ /* 0x000fc8000784c0ff */
[----:B------:R-:W-:Y:S02]  /*b490*/  PLOP3.LUT P0, PT, P0, P1, P2, 0xe0, 0x0 ;  /* 0x000000000000781c */ /* 0x000fe40000703c20 */
[----:B------:R-:W-:Y:S02]  /*b4a0*/  LOP3.LUT P1, RZ, R0, 0x7fffff, RZ, 0xc0, !PT ;  /* 0x007fffff00ff7812 */ /* 0x000fe4000782c0ff */
[----:B------:R-:W-:-:S04]  /*b4b0*/  SEL R3, RZ, 0x1, !P0 ;  /* 0x00000001ff037807 */ /* 0x000fc80004000000 */
[----:B------:R-:W-:-:S04]  /*b4c0*/  IADD3 R3, PT, PT, -R3, RZ, RZ ;  /* 0x000000ff03037210 */ /* 0x000fc80007ffe1ff */
[----:B------:R-:W-:Y:S02]  /*b4d0*/  ISETP.GE.AND P0, PT, R3, RZ, PT ;  /* 0x000000ff0300720c */ /* 0x000fe40003f06270 */
[----:B------:R-:W-:-:S04]  /*b4e0*/  IADD3 R3, PT, PT, R2, -0xfc, RZ ;  /* 0xffffff0402037810 */ /* 0x000fc80007ffe0ff */
[----:B------:R-:W-:-:S07]  /*b4f0*/  SHF.R.U32.HI R3, RZ, R3, R58 ;  /* 0x00000003ff037219 */ /* 0x000fce000001163a */
[----:B------:R-:W-:-:S04]  /*b500*/  @!P0 IADD3 R3, PT, PT, R3, 0x1, RZ ;  /* 0x0000000103038810 */ /* 0x000fc80007ffe0ff */
[----:B------:R-:W-:-:S04]  /*b510*/  @!P1 SHF.L.U32 R3, R3, 0x1, RZ ;  /* 0x0000000103039819 */ /* 0x000fc800000006ff */
[----:B------:R-:W-:Y:S01]  /*b520*/  LOP3.LUT R3, R3, 0x80000000, R0, 0xf8, !PT ;  /* 0x8000000003037812 */ /* 0x000fe200078ef800 */
[----:B------:R-:W-:Y:S06]  /*b530*/  BRA `(.L_x_177) ;  /* 0x0000000000047947 */ /* 0x000fec0003800000 */
.L_x_178:
[----:B------:R0:W1:Y:S02]  /*b540*/  MUFU.RCP R3, R0 ;  /* 0x0000000000037308 */ /* 0x0000640000001000 */
.L_x_177:
[----:B------:R-:W-:Y:S05]  /*b550*/  BSYNC.RECONVERGENT B1 ;  /* 0x0000000000017941 */ /* 0x000fea0003800200 */
.L_x_175:
[----:B01----:R-:W-:Y:S01]  /*b560*/  MOV R0, R3 ;  /* 0x0000000300007202 */ /* 0x003fe20000000f00 */
[----:B------:R-:W-:Y:S01]  /*b570*/  HFMA2 R3, -RZ, RZ, 0, 0 ;  /* 0x00000000ff037431 */ /* 0x000fe200000001ff */
[----:B------:R-:W-:-:S04]  /*b580*/  MOV R2, R56 ;  /* 0x0000003800027202 */ /* 0x000fc80000000f00 */
[----:B------:R-:W-:Y:S05]  /*b590*/  RET.REL.NODEC R2 `(ghmatecd_kernel) ;  /* 0xffffff4802987950 */ /* 0x000fea0003c3ffff */
        .weak           $__internal_1_$__cuda_sm20_sqrt_rn_f32_slowpath
        .type           $__internal_1_$__cuda_sm20_sqrt_rn_f32_slowpath,@function
        .size           $__internal_1_$__cuda_sm20_sqrt_rn_f32_slowpath,($__internal_2_$__cuda_sm3x_div_rn_noftz_f32_slowpath - $__internal_1_$__cuda_sm20_sqrt_rn_f32_slowpath)
$__internal_1_$__cuda_sm20_sqrt_rn_f32_slowpath:
[----:B------:R-:W-:-:S13]  /*b5a0*/  LOP3.LUT P0, RZ, R2, 0x7fffffff, RZ, 0xc0, !PT ;  /* 0x7fffffff02ff7812 */ /* 0x000fda000780c0ff */
[----:B------:R-:W-:Y:S01]  /*b5b0*/  @!P0 MOV R15, R2 ;  /* 0x00000002000f8202 */ /* 0x000fe20000000f00 */
[----:B------:R-:W-:Y:S06]  /*b5c0*/  @!P0 BRA `(.L_x_179) ;  /* 0x0000000000408947 */ /* 0x000fec0003800000 */
[----:B------:R-:W-:-:S13]  /*b5d0*/  FSETP.GEU.FTZ.AND P0, PT, R2, RZ, PT ;  /* 0x000000ff0200720b */ /* 0x000fda0003f1e000 */
[----:B------:R-:W-:Y:S01]  /*b5e0*/  @!P0 MOV R15, 0x7fffffff ;  /* 0x7fffffff000f8802 */ /* 0x000fe20000000f00 */
[----:B------:R-:W-:Y:S06]  /*b5f0*/  @!P0 BRA `(.L_x_179) ;  /* 0x0000000000348947 */ /* 0x000fec0003800000 */
[----:B------:R-:W-:-:S13]  /*b600*/  FSETP.GTU.FTZ.AND P0, PT, |R2|, +INF , PT ;  /* 0x7f8000000200780b */ /* 0x000fda0003f1c200 */
[----:B------:R-:W-:Y:S01]  /*b610*/  @P0 FADD.FTZ R15, R2, 1 ;  /* 0x3f800000020f0421 */ /* 0x000fe20000010000 */
[----:B------:R-:W-:Y:S06]  /*b620*/  @P0 BRA `(.L_x_179) ;  /* 0x0000000000280947 */ /* 0x000fec0003800000 */
[----:B------:R-:W-:-:S13]  /*b630*/  FSETP.NEU.FTZ.AND P0, PT, |R2|, +INF , PT ;  /* 0x7f8000000200780b */ /* 0x000fda0003f1d200 */
[----:B------:R-:W-:-:S04]  /*b640*/  @P0 FFMA R34, R2, 1.84467440737095516160e+19, RZ ;  /* 0x5f80000002220823 */ /* 0x000fc800000000ff */
[----:B------:R-:W0:Y:S02]  /*b650*/  @P0 MUFU.RSQ R15, R34 ;  /* 0x00000022000f0308 */ /* 0x000e240000001400 */
[----:B0-----:R-:W-:Y:S01]  /*b660*/  @P0 FMUL.FTZ R35, R34, R15 ;  /* 0x0000000f22230220 */ /* 0x001fe20000410000 */
[----:B------:R-:W-:Y:S01]  /*b670*/  @P0 FMUL.FTZ R37, R15, 0.5 ;  /* 0x3f0000000f250820 */ /* 0x000fe20000410000 */
[----:B------:R-:W-:Y:S02]  /*b680*/  @!P0 MOV R15, R2 ;  /* 0x00000002000f8202 */ /* 0x000fe40000000f00 */
[----:B------:R-:W-:-:S04]  /*b690*/  @P0 FADD.FTZ R36, -R35, -RZ ;  /* 0x800000ff23240221 */ /* 0x000fc80000010100 */
[----:B------:R-:W-:-:S04]  /*b6a0*/  @P0 FFMA R36, R35, R36, R34 ;  /* 0x0000002423240223 */ /* 0x000fc80000000022 */
[----:B------:R-:W-:-:S04]  /*b6b0*/  @P0 FFMA R36, R36, R37, R35 ;  /* 0x0000002524240223 */ /* 0x000fc80000000023 */
[----:B------:R-:W-:-:S07]  /*b6c0*/  @P0 FMUL.FTZ R15, R36, 2.3283064365386962891e-10 ;  /* 0x2f800000240f0820 */ /* 0x000fce0000410000 */
.L_x_179:
[----:B------:R-:W-:Y:S01]  /*b6d0*/  HFMA2 R35, -RZ, RZ, 0, 0 ;  /* 0x00000000ff237431 */ /* 0x000fe200000001ff */
[----:B------:R-:W-:-:S04]  /*b6e0*/  MOV R34, R38 ;  /* 0x0000002600227202 */ /* 0x000fc80000000f00 */
[----:B------:R-:W-:Y:S05]  /*b6f0*/  RET.REL.NODEC R34 `(ghmatecd_kernel) ;  /* 0xffffff4822407950 */ /* 0x000fea0003c3ffff */
        .weak           $__internal_2_$__cuda_sm3x_div_rn_noftz_f32_slowpath
        .type           $__internal_2_$__cuda_sm3x_div_rn_noftz_f32_slowpath,@function
        .size           $__internal_2_$__cuda_sm3x_div_rn_noftz_f32_slowpath,(.L_x_194 - $__internal_2_$__cuda_sm3x_div_rn_noftz_f32_slowpath)
$__internal_2_$__cuda_sm3x_div_rn_noftz_f32_slowpath:
[----:B------:R-:W-:Y:S01]  /*b700*/  SHF.R.U32.HI R68, RZ, 0x17, R2 ;  /* 0x00000017ff447819 */ /* 0x000fe20000011602 */
[----:B------:R-:W-:Y:S01]  /*b710*/  BSSY.RECONVERGENT B0, `(.L_x_180) ;  /* 0x0000062000007945 */ /* 0x000fe20003800200 */
[----:B------:R-:W-:Y:S02]  /*b720*/  SHF.R.U32.HI R75, RZ, 0x17, R3 ;  /* 0x00000017ff4b7819 */ /* 0x000fe40000011603 */
[----:B------:R-:W-:Y:S02]  /*b730*/  LOP3.LUT R68, R68, 0xff, RZ, 0xc0, !PT ;  /* 0x000000ff44447812 */ /* 0x000fe400078ec0ff */
[----:B------:R-:W-:Y:S02]  /*b740*/  LOP3.LUT R75, R75, 0xff, RZ, 0xc0, !PT ;  /* 0x000000ff4b4b7812 */ /* 0x000fe400078ec0ff */
[----:B------:R-:W-:Y:S02]  /*b750*/  IADD3 R76, PT, PT, R68, -0x1, RZ ;  /* 0xffffffff444c7810 */ /* 0x000fe40007ffe0ff */
[----:B------:R-:W-:-:S02]  /*b760*/  IADD3 R77, PT, PT, R75, -0x1, RZ ;  /* 0xffffffff4b4d7810 */ /* 0x000fc40007ffe0ff */
[----:B------:R-:W-:-:S04]  /*b770*/  ISETP.GT.U32.AND P0, PT, R76, 0xfd, PT ;  /* 0x000000fd4c00780c */ /* 0x000fc80003f04070 */
[----:B------:R-:W-:-:S13]  /*b780*/  ISETP.GT.U32.OR P0, PT, R77, 0xfd, P0 ;  /* 0x000000fd4d00780c */ /* 0x000fda0000704470 */
[----:B------:R-:W-:Y:S01]  /*b790*/  @!P0 MOV R67, RZ ;  /* 0x000000ff00438202 */ /* 0x000fe20000000f00 */
[----:B------:R-:W-:Y:S06]  /*b7a0*/  @!P0 BRA `(.L_x_181) ;  /* 0x00000000005c8947 */ /* 0x000fec0003800000 */
[----:B------:R-:W-:Y:S02]  /*b7b0*/  FSETP.GTU.FTZ.AND P0, PT, |R3|, +INF , PT ;  /* 0x7f8000000300780b */ /* 0x000fe40003f1c200 */
[----:B------:R-:W-:-:S04]  /*b7c0*/  FSETP.GTU.FTZ.AND P1, PT, |R2|, +INF , PT ;  /* 0x7f8000000200780b */ /* 0x000fc80003f3c200 */
[----:B------:R-:W-:-:S13]  /*b7d0*/  PLOP3.LUT P0, PT, P0, P1, PT, 0xf8, 0x8f ;  /* 0x00000000008f781c */ /* 0x000fda0000703f70 */
[----:B------:R-:W-:Y:S05]  /*b7e0*/  @P0 BRA `(.L_x_182) ;  /* 0x00000004004c0947 */ /* 0x000fea0003800000 */
[----:B------:R-:W-:-:S13]  /*b7f0*/  LOP3.LUT P0, RZ, R2, 0x7fffffff, R3, 0xc8, !PT ;  /* 0x7fffffff02ff7812 */ /* 0x000fda000780c803 */
[----:B------:R-:W-:Y:S05]  /*b800*/  @!P0 BRA `(.L_x_183) ;  /* 0x00000004003c8947 */ /* 0x000fea0003800000 */
[C---:B------:R-:W-:Y:S02]  /*b810*/  FSETP.NEU.FTZ.AND P3, PT, |R3|.reuse, +INF , PT ;  /* 0x7f8000000300780b */ /* 0x040fe40003f7d200 */
[----:B------:R-:W-:Y:S02]  /*b820*/  FSETP.NEU.FTZ.AND P1, PT, |R2|, +INF , PT ;  /* 0x7f8000000200780b */ /* 0x000fe40003f3d200 */
[----:B------:R-:W-:-:S11]  /*b830*/  FSETP.NEU.FTZ.AND P0, PT, |R3|, +INF , PT ;  /* 0x7f8000000300780b */ /* 0x000fd60003f1d200 */
[----:B------:R-:W-:Y:S05]  /*b840*/  @!P1 BRA !P3, `(.L_x_183) ;  /* 0x00000004002c9947 */ /* 0x000fea0005800000 */
[----:B------:R-:W-:-:S04]  /*b850*/  LOP3.LUT P3, RZ, R3, 0x7fffffff, RZ, 0xc0, !PT ;  /* 0x7fffffff03ff7812 */ /* 0x000fc8000786c0ff */
[----:B------:R-:W-:-:S13]  /*b860*/  PLOP3.LUT P1, PT, P1, P3, PT, 0x2f, 0xf2 ;  /* 0x0000000000f2781c */ /* 0x000fda0000f26577 */
[----:B------:R-:W-:Y:S05]  /*b870*/  @P1 BRA `(.L_x_184) ;  /* 0x0000000400181947 */ /* 0x000fea0003800000 */
[----:B------:R-:W-:-:S04]  /*b880*/  LOP3.LUT P1, RZ, R2, 0x7fffffff, RZ, 0xc0, !PT ;  /* 0x7fffffff02ff7812 */ /* 0x000fc8000782c0ff */
[----:B------:R-:W-:-:S13]  /*b890*/  PLOP3.LUT P0, PT, P0, P1, PT, 0x2f, 0xf2 ;  /* 0x0000000000f2781c */ /* 0x000fda0000702577 */
[----:B------:R-:W-:Y:S05]  /*b8a0*/  @P0 BRA `(.L_x_185) ;  /* 0x0000000400000947 */ /* 0x000fea0003800000 */
[----:B------:R-:W-:Y:S02]  /*b8b0*/  ISETP.GE.AND P0, PT, R77, RZ, PT ;  /* 0x000000ff4d00720c */ /* 0x000fe40003f06270 */
[----:B------:R-:W-:-:S11]  /*b8c0*/  ISETP.GE.AND P1, PT, R76, RZ, PT ;  /* 0x000000ff4c00720c */ /* 0x000fd60003f26270 */
[----:B------:R-:W-:Y:S01]  /*b8d0*/  @P0 MOV R67, RZ ;  /* 0x000000ff00430202 */ /* 0x000fe20000000f00 */
[----:B------:R-:W-:Y:S01]  /*b8e0*/  @!P0 FFMA R3, R3, 1.84467440737095516160e+19, RZ ;  /* 0x5f80000003038823 */ /* 0x000fe200000000ff */
[----:B------:R-:W-:Y:S01]  /*b8f0*/  @!P0 MOV R67, 0xffffffc0 ;  /* 0xffffffc000438802 */ /* 0x000fe20000000f00 */
[----:B------:R-:W-:-:S03]  /*b900*/  @!P1 FFMA R2, R2, 1.84467440737095516160e+19, RZ ;  /* 0x5f80000002029823 */ /* 0x000fc600000000ff */
[----:B------:R-:W-:-:S07]  /*b910*/  @!P1 IADD3 R67, PT, PT, R67, 0x40, RZ ;  /* 0x0000004043439810 */ /* 0x000fce0007ffe0ff */
.L_x_181:
[----:B------:R-:W-:Y:S01]  /*b920*/  LEA R77, R68, 0xc0800000, 0x17 ;  /* 0xc0800000444d7811 */ /* 0x000fe200078eb8ff */
[----:B------:R-:W-:Y:S01]  /*b930*/  BSSY.RECONVERGENT B1, `(.L_x_186) ;  /* 0x0000036000017945 */ /* 0x000fe20003800200 */
[----:B------:R-:W-:Y:S02]  /*b940*/  IADD3 R75, PT, PT, R75, -0x7f, RZ ;  /* 0xffffff814b4b7810 */ /* 0x000fe40007ffe0ff */
[----:B------:R-:W-:Y:S02]  /*b950*/  IADD3 R76, PT, PT, -R77, R2, RZ ;  /* 0x000000024d4c7210 */ /* 0x000fe40007ffe1ff */
[C---:B------:R-:W-:Y:S01]  /*b960*/  IADD3 R80, PT, PT, R75.reuse, 0x7f, -R68 ;  /* 0x0000007f4b507810 */ /* 0x040fe20007ffe844 */
[----:B------:R-:W-:Y:S01]  /*b970*/  IMAD R2, R75, -0x800000, R3 ;  /* 0xff8000004b027824 */ /* 0x000fe200078e0203 */
[----:B------:R-:W0:Y:S01]  /*b980*/  MUFU.RCP R68, R76 ;  /* 0x0000004c00447308 */ /* 0x000e220000001000 */
[----:B------:R-:W-:Y:S01]  /*b990*/  FADD.FTZ R75, -R76, -RZ ;  /* 0x800000ff4c4b7221 */ /* 0x000fe20000010100 */
[----:B------:R-:W-:-:S03]  /*b9a0*/  IADD3 R67, PT, PT, R80, R67, RZ ;  /* 0x0000004350437210 */ /* 0x000fc60007ffe0ff */
[----:B0-----:R-:W-:-:S04]  /*b9b0*/  FFMA R3, R68, R75, 1 ;  /* 0x3f80000044037423 */ /* 0x001fc8000000004b */
[----:B------:R-:W-:-:S04]  /*b9c0*/  FFMA R3, R68, R3, R68 ;  /* 0x0000000344037223 */ /* 0x000fc80000000044 */
[----:B------:R-:W-:-:S04]  /*b9d0*/  FFMA R68, R2, R3, RZ ;  /* 0x0000000302447223 */ /* 0x000fc800000000ff */
[----:B------:R-:W-:-:S04]  /*b9e0*/  FFMA R77, R75, R68, R2 ;  /* 0x000000444b4d7223 */ /* 0x000fc80000000002 */
[----:B------:R-:W-:-:S04]  /*b9f0*/  FFMA R68, R3, R77, R68 ;  /* 0x0000004d03447223 */ /* 0x000fc80000000044 */
[----:B------:R-:W-:-:S04]  /*ba00*/  FFMA R75, R75, R68, R2 ;  /* 0x000000444b4b7223 */ /* 0x000fc80000000002 */
[----:B------:R-:W-:-:S05]  /*ba10*/  FFMA R2, R3, R75, R68 ;  /* 0x0000004b03027223 */ /* 0x000fca0000000044 */
[----:B------:R-:W-:-:S04]  /*ba20*/  SHF.R.U32.HI R77, RZ, 0x17, R2 ;  /* 0x00000017ff4d7819 */ /* 0x000fc80000011602 */
[----:B------:R-:W-:-:S04]  /*ba30*/  LOP3.LUT R76, R77, 0xff, RZ, 0xc0, !PT ;  /* 0x000000ff4d4c7812 */ /* 0x000fc800078ec0ff */
[----:B------:R-:W-:-:S04]  /*ba40*/  IADD3 R76, PT, PT, R76, R67, RZ ;  /* 0x000000434c4c7210 */ /* 0x000fc80007ffe0ff */
[----:B------:R-:W-:-:S04]  /*ba50*/  IADD3 R77, PT, PT, R76, -0x1, RZ ;  /* 0xffffffff4c4d7810 */ /* 0x000fc80007ffe0ff */
[----:B------:R-:W-:-:S13]  /*ba60*/  ISETP.GE.U32.AND P0, PT, R77, 0xfe, PT ;  /* 0x000000fe4d00780c */ /* 0x000fda0003f06070 */
[----:B------:R-:W-:Y:S05]  /*ba70*/  @!P0 BRA `(.L_x_187) ;  /* 0x0000000000808947 */ /* 0x000fea0003800000 */
[----:B------:R-:W-:-:S13]  /*ba80*/  ISETP.GT.AND P0, PT, R76, 0xfe, PT ;  /* 0x000000fe4c00780c */ /* 0x000fda0003f04270 */
[----:B------:R-:W-:Y:S05]  /*ba90*/  @P0 BRA `(.L_x_188) ;  /* 0x00000000006c0947 */ /* 0x000fea0003800000 */
[----:B------:R-:W-:-:S13]  /*baa0*/  ISETP.GE.AND P0, PT, R76, 0x1, PT ;  /* 0x000000014c00780c */ /* 0x000fda0003f06270 */
[----:B------:R-:W-:Y:S05]  /*bab0*/  @P0 BRA `(.L_x_189) ;  /* 0x0000000000740947 */ /* 0x000fea0003800000 */
[----:B------:R-:W-:Y:S02]  /*bac0*/  ISETP.GE.AND P0, PT, R76, -0x18, PT ;  /* 0xffffffe84c00780c */ /* 0x000fe40003f06270 */
[----:B------:R-:W-:-:S11]  /*bad0*/  LOP3.LUT R2, R2, 0x80000000, RZ, 0xc0, !PT ;  /* 0x8000000002027812 */ /* 0x000fd600078ec0ff */
[----:B------:R-:W-:Y:S05]  /*bae0*/  @!P0 BRA `(.L_x_189) ;  /* 0x0000000000688947 */ /* 0x000fea0003800000 */
[CCC-:B------:R-:W-:Y:S01]  /*baf0*/  FFMA.RP R67, R3.reuse, R75.reuse, R68.reuse ;  /* 0x0000004b03437223 */ /* 0x1c0fe20000008044 */
[CCC-:B------:R-:W-:Y:S01]  /*bb00*/  FFMA.RM R80, R3.reuse, R75.reuse, R68.reuse ;  /* 0x0000004b03507223 */ /* 0x1c0fe20000004044 */
[----:B------:R-:W-:Y:S01]  /*bb10*/  FFMA.RZ R3, R3, R75, R68 ;  /* 0x0000004b03037223 */ /* 0x000fe2000000c044 */
[C---:B------:R-:W-:Y:S02]  /*bb20*/  IADD3 R68, PT, PT, R76.reuse, 0x20, RZ ;  /* 0x000000204c447810 */ /* 0x040fe40007ffe0ff */
[----:B------:R-:W-:Y:S02]  /*bb30*/  ISETP.NE.AND P3, PT, R76, RZ, PT ;  /* 0x000000ff4c00720c */ /* 0x000fe40003f65270 */
[----:B------:R-:W-:Y:S02]  /*bb40*/  LOP3.LUT R3, R3, 0x7fffff, RZ, 0xc0, !PT ;  /* 0x007fffff03037812 */ /* 0x000fe400078ec0ff */
[----:B------:R-:W-:Y:S02]  /*bb50*/  FSETP.NEU.FTZ.AND P0, PT, R67, R80, PT ;  /* 0x000000504300720b */ /* 0x000fe40003f1d000 */
[----:B------:R-:W-:-:S02]  /*bb60*/  LOP3.LUT R3, R3, 0x800000, RZ, 0xfc, !PT ;  /* 0x0080000003037812 */ /* 0x000fc400078efcff */
[C---:B------:R-:W-:Y:S02]  /*bb70*/  ISETP.NE.AND P1, PT, R76.reuse, RZ, PT ;  /* 0x000000ff4c00720c */ /* 0x040fe40003f25270 */
[----:B------:R-:W-:Y:S02]  /*bb80*/  SHF.L.U32 R67, R3, R68, RZ ;  /* 0x0000004403437219 */ /* 0x000fe400000006ff */
[----:B------:R-:W-:Y:S02]  /*bb90*/  IADD3 R76, PT, PT, -R76, RZ, RZ ;  /* 0x000000ff4c4c7210 */ /* 0x000fe40007ffe1ff */
[----:B------:R-:W-:Y:S02]  /*bba0*/  ISETP.NE.AND P1, PT, R67, RZ, P1 ;  /* 0x000000ff4300720c */ /* 0x000fe40000f25270 */
[----:B------:R-:W-:Y:S02]  /*bbb0*/  SEL R76, R76, RZ, P3 ;  /* 0x000000ff4c4c7207 */ /* 0x000fe40001800000 */
[----:B------:R-:W-:-:S02]  /*bbc0*/  PLOP3.LUT P0, PT, P0, P1, PT, 0xf8, 0x8f ;  /* 0x00000000008f781c */ /* 0x000fc40000703f70 */
[----:B------:R-:W-:Y:S02]  /*bbd0*/  SHF.R.U32.HI R3, RZ, R76, R3 ;  /* 0x0000004cff037219 */ /* 0x000fe40000011603 */
[----:B------:R-:W-:Y:S02]  /*bbe0*/  SEL R68, RZ, 0x1, !P0 ;  /* 0x00000001ff447807 */ /* 0x000fe40004000000 */
[----:B------:R-:W-:-:S04]  /*bbf0*/  SHF.R.U32.HI R67, RZ, 0x1, R3 ;  /* 0x00000001ff437819 */ /* 0x000fc80000011603 */
[----:B------:R-:W-:-:S04]  /*bc00*/  LOP3.LUT R68, R68, 0x1, R67, 0xf8, !PT ;  /* 0x0000000144447812 */ /* 0x000fc800078ef843 */
[----:B------:R-:W-:-:S04]  /*bc10*/  LOP3.LUT R68, R68, R3, RZ, 0xc0, !PT ;  /* 0x0000000344447212 */ /* 0x000fc800078ec0ff */
[----:B------:R-:W-:-:S04]  /*bc20*/  IADD3 R67, PT, PT, R67, R68, RZ ;  /* 0x0000004443437210 */ /* 0x000fc80007ffe0ff */
[----:B------:R-:W-:Y:S01]  /*bc30*/  LOP3.LUT R2, R67, R2, RZ, 0xfc, !PT ;  /* 0x0000000243027212 */ /* 0x000fe200078efcff */
[----:B------:R-:W-:Y:S06]  /*bc40*/  BRA `(.L_x_189) ;  /* 0x0000000000107947 */ /* 0x000fec0003800000 */
.L_x_188:
[----:B------:R-:W-:-:S04]  /*bc50*/  LOP3.LUT R2, R2, 0x80000000, RZ, 0xc0, !PT ;  /* 0x8000000002027812 */ /* 0x000fc800078ec0ff */
[----:B------:R-:W-:Y:S01]  /*bc60*/  LOP3.LUT R2, R2, 0x7f800000, RZ, 0xfc, !PT ;  /* 0x7f80000002027812 */ /* 0x000fe200078efcff */
[----:B------:R-:W-:Y:S06]  /*bc70*/  BRA `(.L_x_189) ;  /* 0x0000000000047947 */ /* 0x000fec0003800000 */
.L_x_187:
[----:B------:R-:W-:-:S07]  /*bc80*/  LEA R2, R67, R2, 0x17 ;  /* 0x0000000243027211 */ /* 0x000fce00078eb8ff */
.L_x_189:
[----:B------:R-:W-:Y:S05]  /*bc90*/  BSYNC.RECONVERGENT B1 ;  /* 0x0000000000017941 */ /* 0x000fea0003800200 */
.L_x_186:
[----:B------:R-:W-:Y:S05]  /*bca0*/  BRA `(.L_x_190) ;  /* 0x0000000000207947 */ /* 0x000fea0003800000 */
.L_x_185:
[----:B------:R-:W-:-:S04]  /*bcb0*/  LOP3.LUT R2, R2, 0x80000000, R3, 0x48, !PT ;  /* 0x8000000002027812 */ /* 0x000fc800078e4803 */
[----:B------:R-:W-:Y:S01]  /*bcc0*/  LOP3.LUT R2, R2, 0x7f800000, RZ, 0xfc, !PT ;  /* 0x7f80000002027812 */ /* 0x000fe200078efcff */
[----:B------:R-:W-:Y:S06]  /*bcd0*/  BRA `(.L_x_190) ;  /* 0x0000000000147947 */ /* 0x000fec0003800000 */
.L_x_184:
[----:B------:R-:W-:Y:S01]  /*bce0*/  LOP3.LUT R2, R2, 0x80000000, R3, 0x48, !PT ;  /* 0x8000000002027812 */ /* 0x000fe200078e4803 */
[----:B------:R-:W-:Y:S06]  /*bcf0*/  BRA `(.L_x_190) ;  /* 0x00000000000c7947 */ /* 0x000fec0003800000 */
.L_x_183:
[----:B------:R-:W0:Y:S01]  /*bd00*/  MUFU.RSQ R2, -QNAN ;  /* 0xffc0000000027908 */ /* 0x000e220000001400 */
[----:B------:R-:W-:Y:S05]  /*bd10*/  BRA `(.L_x_190) ;  /* 0x0000000000047947 */ /* 0x000fea0003800000 */
.L_x_182:
[----:B------:R-:W-:-:S07]  /*bd20*/  FADD.FTZ R2, R3, R2 ;  /* 0x0000000203027221 */ /* 0x000fce0000010000 */
.L_x_190:
[----:B------:R-:W-:Y:S05]  /*bd30*/  BSYNC.RECONVERGENT B0 ;  /* 0x0000000000007941 */ /* 0x000fea0003800200 */
.L_x_180:
[----:B------:R-:W-:Y:S01]  /*bd40*/  HFMA2 R77, -RZ, RZ, 0, 0 ;  /* 0x00000000ff4d7431 */ /* 0x000fe200000001ff */
[----:B------:R-:W-:-:S04]  /*bd50*/  MOV R76, R14 ;  /* 0x0000000e004c7202 */ /* 0x000fc80000000f00 */
[----:B0-----:R-:W-:Y:S05]  /*bd60*/  RET.REL.NODEC R76 `(ghmatecd_kernel) ;  /* 0xffffff404ca47950 */ /* 0x001fea0003c3ffff */
.L_x_191:
        /* <DEDUP_REMOVED lines=9> */
.L_x_194:


//--------------------- .nv.global.init           --------------------------
	.section	.nv.global.init,"aw",@progbits
	.align	4
.nv.global.init:
	.type		__cudart_i2opi_f,@object
	.size		__cudart_i2opi_f,(.L_45 - __cudart_i2opi_f)
__cudart_i2opi_f:
        /*0000*/ 	.byte	0x41, 0x90, 0x43, 0x3c, 0x99, 0x95, 0x62, 0xdb, 0xc0, 0xdd, 0x34, 0xf5, 0xd1, 0x57, 0x27, 0xfc
        /*0010*/ 	.byte	0x29, 0x15, 0x44, 0x4e, 0x6e, 0x83, 0xf9, 0xa2
.L_45:


//--------------------- .nv.shared.reserved.0     --------------------------
	.section	.nv.shared.reserved.0,"aw",@nobits
	.weak		__nv_reservedSMEM_offset_0_alias
	.size		__nv_reservedSMEM_offset_0_alias, 0, 64
	.other		__nv_reservedSMEM_offset_0_alias,@"STO_CUDA_RESERVED_SHARED STV_DEFAULT"
__nv_reservedSMEM_offset_0_alias:
	.zero		0
	.zero		64


//--------------------- .nv.global                --------------------------
	.section	.nv.global,"aw",@nobits
.nv.global:
	.type		_ZN34_INTERNAL_86f641c0_4_k_cu_7aaf08d26thrust24THRUST_300001_SM_1000_NS12placeholders2_8E,@object
	.size		_ZN34_INTERNAL_86f641c0_4_k_cu_7aaf08d26thrust24THRUST_300001_SM_1000_NS12placeholders2_8E,(_ZN34_INTERNAL_86f641c0_4_k_cu_7aaf08d24cuda3std3__436_GLOBAL__N__86f641c0_4_k_cu_7aaf08d26ignoreE - _ZN34_INTERNAL_86f641c0_4_k_cu_7aaf08d26thrust24THRUST_300001_SM_1000_NS12placeholders2_8E)
_ZN34_INTERNAL_86f641c0_4_k_cu_7aaf08d26thrust24THRUST_300001_SM_1000_NS12placeholders2_8E:
	.zero		1
	.type		_ZN34_INTERNAL_86f641c0_4_k_cu_7aaf08d24cuda3std3__436_GLOBAL__N__86f641c0_4_k_cu_7aaf08d26ignoreE,@object
	.size		_ZN34_INTERNAL_86f641c0_4_k_cu_7aaf08d24cuda3std3__436_GLOBAL__N__86f641c0_4_k_cu_7aaf08d26ignoreE,(_ZN34_INTERNAL_86f641c0_4_k_cu_7aaf08d24cuda3std6ranges3__45__cpo4dataE - _ZN34_INTERNAL_86f641c0_4_k_cu_7aaf08d24cuda3std3__436_GLOBAL__N__86f641c0_4_k_cu_7aaf08d26ignoreE)
_ZN34_INTERNAL_86f641c0_4_k_cu_7aaf08d24cuda3std3__436_GLOBAL__N__86f641c0_4_k_cu_7aaf08d26ignoreE:
	.zero		1
	.type		_ZN34_INTERNAL_86f641c0_4_k_cu_7aaf08d24cuda3std6ranges3__45__cpo4dataE,@object
	.size		_ZN34_INTERNAL_86f641c0_4_k_cu_7aaf08d24cuda3std6ranges3__45__cpo4dataE,(_ZN34_INTERNAL_86f641c0_4_k_cu_7aaf08d26thrust24THRUST_300001_SM_1000_NS6system3cpp3parE - _ZN34_INTERNAL_86f641c0_4_k_cu_7aaf08d24cuda3std6ranges3__45__cpo4dataE)
_ZN34_INTERNAL_86f641c0_4_k_cu_7aaf08d24cuda3std6ranges3__45__cpo4dataE:
	.zero		1
	.type		_ZN34_INTERNAL_86f641c0_4_k_cu_7aaf08d26thrust24THRUST_300001_SM_1000_NS6system3cpp3parE,@object
	.size		_ZN34_INTERNAL_86f641c0_4_k_cu_7aaf08d26thrust24THRUST_300001_SM_1000_NS6system3cpp3parE,(_ZN34_INTERNAL_86f641c0_4_k_cu_7aaf08d24cuda3std3__45__cpo5beginE - _ZN34_INTERNAL_86f641c0_4_k_cu_7aaf08d26thrust24THRUST_300001_SM_1000_NS6system3cpp3parE)
_ZN34_INTERNAL_86f641c0_4_k_cu_7aaf08d26thrust24THRUST_300001_SM_1000_NS6system3cpp3parE:
	.zero		1
	.type		_ZN34_INTERNAL_86f641c0_4_k_cu_7aaf08d24cuda3std3__45__cpo5beginE,@object
	.size		_ZN34_INTERNAL_86f641c0_4_k_cu_7aaf08d24cuda3std3__45__cpo5beginE,(_ZN34_INTERNAL_86f641c0_4_k_cu_7aaf08d24cuda3std6ranges3__45__cpo5beginE - _ZN34_INTERNAL_86f641c0_4_k_cu_7aaf08d24cuda3std3__45__cpo5beginE)
_ZN34_INTERNAL_86f641c0_4_k_cu_7aaf08d24cuda3std3__45__cpo5beginE:
	.zero		1
	.type		_ZN34_INTERNAL_86f641c0_4_k_cu_7aaf08d24cuda3std6ranges3__45__cpo5beginE,@object
	.size		_ZN34_INTERNAL_86f641c0_4_k_cu_7aaf08d24cuda3std6ranges3__45__cpo5beginE,(_ZN34_INTERNAL_86f641c0_4_k_cu_7aaf08d26thrust24THRUST_300001_SM_1000_NS6deviceE - _ZN34_INTERNAL_86f641c0_4_k_cu_7aaf08d24cuda3std6ranges3__45__cpo5beginE)
_ZN34_INTERNAL_86f641c0_4_k_cu_7aaf08d24cuda3std6ranges3__45__cpo5beginE:
	.zero		1
	.type		_ZN34_INTERNAL_86f641c0_4_k_cu_7aaf08d26thrust24THRUST_300001_SM_1000_NS6deviceE,@object
	.size		_ZN34_INTERNAL_86f641c0_4_k_cu_7aaf08d26thrust24THRUST_300001_SM_1000_NS6deviceE,(_ZN34_INTERNAL_86f641c0_4_k_cu_7aaf08d24cuda3std3__47nulloptE - _ZN34_INTERNAL_86f641c0_4_k_cu_7aaf08d26thrust24THRUST_300001_SM_1000_NS6deviceE)
_ZN34_INTERNAL_86f641c0_4_k_cu_7aaf08d26thrust24THRUST_300001_SM_1000_NS6deviceE:
	.zero		1
	.type		_ZN34_INTERNAL_86f641c0_4_k_cu_7aaf08d24cuda3std3__47nulloptE,@object
	.size		_ZN34_INTERNAL_86f641c0_4_k_cu_7aaf08d24cuda3std3__47nulloptE,(_ZN34_INTERNAL_86f641c0_4_k_cu_7aaf08d24cuda3std6ranges3__45__cpo8distanceE - _ZN34_INTERNAL_86f641c0_4_k_cu_7aaf08d24cuda3std3__47nulloptE)
_ZN34_INTERNAL_86f641c0_4_k_cu_7aaf08d24cuda3std3__47nulloptE:
	.zero		1
	.type		_ZN34_INTERNAL_86f641c0_4_k_cu_7aaf08d24cuda3std6ranges3__45__cpo8distanceE,@object
	.size		_ZN34_INTERNAL_86f641c0_4_k_cu_7aaf08d24cuda3std6ranges3__45__cpo8distanceE,(_ZN34_INTERNAL_86f641c0_4_k_cu_7aaf08d26thrust24THRUST_300001_SM_1000_NS12placeholders2_4E - _ZN34_INTERNAL_86f641c0_4_k_cu_7aaf08d24cuda3std6ranges3__45__cpo8distanceE)
_ZN34_INTERNAL_86f641c0_4_k_cu_7aaf08d24cuda3std6ranges3__45__cpo8distanceE:
	.zero		1
	.type		_ZN34_INTERNAL_86f641c0_4_k_cu_7aaf08d26thrust24THRUST_300001_SM_1000_NS12placeholders2_4E,@object
	.size		_ZN34_INTERNAL_86f641c0_4_k_cu_7aaf08d26thrust24THRUST_300001_SM_1000_NS12placeholders2_4E,(_ZN34_INTERNAL_86f641c0_4_k_cu_7aaf08d24cuda3std3__45__cpo6rbeginE - _ZN34_INTERNAL_86f641c0_4_k_cu_7aaf08d26thrust24THRUST_300001_SM_1000_NS12placeholders2_4E)
_ZN34_INTERNAL_86f641c0_4_k_cu_7aaf08d26thrust24THRUST_300001_SM_1000_NS12placeholders2_4E:
	.zero		1
	.type		_ZN34_INTERNAL_86f641c0_4_k_cu_7aaf08d24cuda3std3__45__cpo6rbeginE,@object
	.size		_ZN34_INTERNAL_86f641c0_4_k_cu_7aaf08d24cuda3std3__45__cpo6rbeginE,(_ZN34_INTERNAL_86f641c0_4_k_cu_7aaf08d24cuda3std6ranges3__45__cpo7advanceE - _ZN34_INTERNAL_86f641c0_4_k_cu_7aaf08d24cuda3std3__45__cpo6rbeginE)
_ZN34_INTERNAL_86f641c0_4_k_cu_7aaf08d24cuda3std3__45__cpo6rbeginE:
	.zero		1
	.type		_ZN34_INTERNAL_86f641c0_4_k_cu_7aaf08d24cuda3std6ranges3__45__cpo7advanceE,@object
	.size		_ZN34_INTERNAL_86f641c0_4_k_cu_7aaf08d24cuda3std6ranges3__45__cpo7advanceE,(_ZN34_INTERNAL_86f641c0_4_k_cu_7aaf08d26thrust24THRUST_300001_SM_1000_NS12placeholders3_10E - _ZN34_INTERNAL_86f641c0_4_k_cu_7aaf08d24cuda3std6ranges3__45__cpo7advanceE)
_ZN34_INTERNAL_86f641c0_4_k_cu_7aaf08d24cuda3std6ranges3__45__cpo7advanceE:
	.zero		1
	.type		_ZN34_INTERNAL_86f641c0_4_k_cu_7aaf08d26thrust24THRUST_300001_SM_1000_NS12placeholders3_10E,@object
	.size		_ZN34_INTERNAL_86f641c0_4_k_cu_7aaf08d26thrust24THRUST_300001_SM_1000_NS12placeholders3_10E,(_ZN34_INTERNAL_86f641c0_4_k_cu_7aaf08d24cuda3std3__48in_placeE - _ZN34_INTERNAL_86f641c0_4_k_cu_7aaf08d26thrust24THRUST_300001_SM_1000_NS12placeholders3_10E)
_ZN34_INTERNAL_86f641c0_4_k_cu_7aaf08d26thrust24THRUST_300001_SM_1000_NS12placeholders3_10E:
	.zero		1
	.type		_ZN34_INTERNAL_86f641c0_4_k_cu_7aaf08d24cuda3std3__48in_placeE,@object
	.size		_ZN34_INTERNAL_86f641c0_4_k_cu_7aaf08d24cuda3std3__48in_placeE,(_ZN34_INTERNAL_86f641c0_4_k_cu_7aaf08d24cuda3std6ranges3__45__cpo4sizeE - _ZN34_INTERNAL_86f641c0_4_k_cu_7aaf08d24cuda3std3__48in_placeE)
_ZN34_INTERNAL_86f641c0_4_k_cu_7aaf08d24cuda3std3__48in_placeE:
	.zero		1
	.type		_ZN34_INTERNAL_86f641c0_4_k_cu_7aaf08d24cuda3std6ranges3__45__cpo4sizeE,@object
	.size		_ZN34_INTERNAL_86f641c0_4_k_cu_7aaf08d24cuda3std6ranges3__45__cpo4sizeE,(_ZN34_INTERNAL_86f641c0_4_k_cu_7aaf08d26thrust24THRUST_300001_SM_1000_NS12placeholders2_2E - _ZN34_INTERNAL_86f641c0_4_k_cu_7aaf08d24cuda3std6ranges3__45__cpo4sizeE)
_ZN34_INTERNAL_86f641c0_4_k_cu_7aaf08d24cuda3std6ranges3__45__cpo4sizeE:
	.zero		1
	.type		_ZN34_INTERNAL_86f641c0_4_k_cu_7aaf08d26thrust24THRUST_300001_SM_1000_NS12placeholders2_2E,@object
	.size		_ZN34_INTERNAL_86f641c0_4_k_cu_7aaf08d26thrust24THRUST_300001_SM_1000_NS12placeholders2_2E,(_ZN34_INTERNAL_86f641c0_4_k_cu_7aaf08d24cuda3std3__45__cpo6cbeginE - _ZN34_INTERNAL_86f641c0_4_k_cu_7aaf08d26thrust24THRUST_300001_SM_1000_NS12placeholders2_2E)
_ZN34_INTERNAL_86f641c0_4_k_cu_7aaf08d26thrust24THRUST_300001_SM_1000_NS12placeholders2_2E:
	.zero		1
	.type		_ZN34_INTERNAL_86f641c0_4_k_cu_7aaf08d24cuda3std3__45__cpo6cbeginE,@object
	.size		_ZN34_INTERNAL_86f641c0_4_k_cu_7aaf08d24cuda3std3__45__cpo6cbeginE,(_ZN34_INTERNAL_86f641c0_4_k_cu_7aaf08d24cuda3std6ranges3__45__cpo6cbeginE - _ZN34_INTERNAL_86f641c0_4_k_cu_7aaf08d24cuda3std3__45__cpo6cbeginE)
_ZN34_INTERNAL_86f641c0_4_k_cu_7aaf08d24cuda3std3__45__cpo6cbeginE:
	.zero		1
	.type		_ZN34_INTERNAL_86f641c0_4_k_cu_7aaf08d24cuda3std6ranges3__45__cpo6cbeginE,@object
	.size		_ZN34_INTERNAL_86f641c0_4_k_cu_7aaf08d24cuda3std6ranges3__45__cpo6cbeginE,(_ZN34_INTERNAL_86f641c0_4_k_cu_7aaf08d26thrust24THRUST_300001_SM_1000_NS12placeholders2_6E - _ZN34_INTERNAL_86f641c0_4_k_cu_7aaf08d24cuda3std6ranges3__45__cpo6cbeginE)
_ZN34_INTERNAL_86f641c0_4_k_cu_7aaf08d24cuda3std6ranges3__45__cpo6cbeginE:
	.zero		1
	.type		_ZN34_INTERNAL_86f641c0_4_k_cu_7aaf08d26thrust24THRUST_300001_SM_1000_NS12placeholders2_6E,@object
	.size		_ZN34_INTERNAL_86f641c0_4_k_cu_7aaf08d26thrust24THRUST_300001_SM_1000_NS12placeholders2_6E,(_ZN34_INTERNAL_86f641c0_4_k_cu_7aaf08d24cuda3std3__45__cpo7crbeginE - _ZN34_INTERNAL_86f641c0_4_k_cu_7aaf08d26thrust24THRUST_300001_SM_1000_NS12placeholders2_6E)
_ZN34_INTERNAL_86f641c0_4_k_cu_7aaf08d26thrust24THRUST_300001_SM_1000_NS12placeholders2_6E:
	.zero		1
	.type		_ZN34_INTERNAL_86f641c0_4_k_cu_7aaf08d24cuda3std3__45__cpo7crbeginE,@object
	.size		_ZN34_INTERNAL_86f641c0_4_k_cu_7aaf08d24cuda3std3__45__cpo7crbeginE,(_ZN34_INTERNAL_86f641c0_4_k_cu_7aaf08d24cuda3std6ranges3__45__cpo4nextE - _ZN34_INTERNAL_86f641c0_4_k_cu_7aaf08d24cuda3std3__45__cpo7crbeginE)
_ZN34_INTERNAL_86f641c0_4_k_cu_7aaf08d24cuda3std3__45__cpo7crbeginE:
	.zero		1
	.type		_ZN34_INTERNAL_86f641c0_4_k_cu_7aaf08d24cuda3std6ranges3__45__cpo4nextE,@object
	.size		_ZN34_INTERNAL_86f641c0_4_k_cu_7aaf08d24cuda3std6ranges3__45__cpo4nextE,(_ZN34_INTERNAL_86f641c0_4_k_cu_7aaf08d24cuda3std6ranges3__45__cpo4swapE - _ZN34_INTERNAL_86f641c0_4_k_cu_7aaf08d24cuda3std6ranges3__45__cpo4nextE)
_ZN34_INTERNAL_86f641c0_4_k_cu_7aaf08d24cuda3std6ranges3__45__cpo4nextE:
	.zero		1
	.type		_ZN34_INTERNAL_86f641c0_4_k_cu_7aaf08d24cuda3std6ranges3__45__cpo4swapE,@object
	.size		_ZN34_INTERNAL_86f641c0_4_k_cu_7aaf08d24cuda3std6ranges3__45__cpo4swapE,(_ZN34_INTERNAL_86f641c0_4_k_cu_7aaf08d26thrust24THRUST_300001_SM_1000_NS8cuda_cub10par_nosyncE - _ZN34_INTERNAL_86f641c0_4_k_cu_7aaf08d24cuda3std6ranges3__45__cpo4swapE)
_ZN34_INTERNAL_86f641c0_4_k_cu_7aaf08d24cuda3std6ranges3__45__cpo4swapE:
	.zero		1
	.type		_ZN34_INTERNAL_86f641c0_4_k_cu_7aaf08d26thrust24THRUST_300001_SM_1000_NS8cuda_cub10par_nosyncE,@object
	.size		_ZN34_INTERNAL_86f641c0_4_k_cu_7aaf08d26thrust24THRUST_300001_SM_1000_NS8cuda_cub10par_nosyncE,(_ZN34_INTERNAL_86f641c0_4_k_cu_7aaf08d26thrust24THRUST_300001_SM_1000_NS3seqE - _ZN34_INTERNAL_86f641c0_4_k_cu_7aaf08d26thrust24THRUST_300001_SM_1000_NS8cuda_cub10par_nosyncE)
_ZN34_INTERNAL_86f641c0_4_k_cu_7aaf08d26thrust24THRUST_300001_SM_1000_NS8cuda_cub10par_nosyncE:
	.zero		1
	.type		_ZN34_INTERNAL_86f641c0_4_k_cu_7aaf08d26thrust24THRUST_300001_SM_1000_NS3seqE,@object
	.size		_ZN34_INTERNAL_86f641c0_4_k_cu_7aaf08d26thrust24THRUST_300001_SM_1000_NS3seqE,(_ZN34_INTERNAL_86f641c0_4_k_cu_7aaf08d24cuda3std3__420unreachable_sentinelE - _ZN34_INTERNAL_86f641c0_4_k_cu_7aaf08d26thrust24THRUST_300001_SM_1000_NS3seqE)
_ZN34_INTERNAL_86f641c0_4_k_cu_7aaf08d26thrust24THRUST_300001_SM_1000_NS3seqE:
	.zero		1
	.type		_ZN34_INTERNAL_86f641c0_4_k_cu_7aaf08d24cuda3std3__420unreachable_sentinelE,@object
	.size		_ZN34_INTERNAL_86f641c0_4_k_cu_7aaf08d24cuda3std3__420unreachable_sentinelE,(_ZN34_INTERNAL_86f641c0_4_k_cu_7aaf08d24cuda3std6ranges3__45__cpo5ssizeE - _ZN34_INTERNAL_86f641c0_4_k_cu_7aaf08d24cuda3std3__420unreachable_sentinelE)
_ZN34_INTERNAL_86f641c0_4_k_cu_7aaf08d24cuda3std3__420unreachable_sentinelE:
	.zero		1
	.type		_ZN34_INTERNAL_86f641c0_4_k_cu_7aaf08d24cuda3std6ranges3__45__cpo5ssizeE,@object
	.size		_ZN34_INTERNAL_86f641c0_4_k_cu_7aaf08d24cuda3std6ranges3__45__cpo5ssizeE,(_ZN34_INTERNAL_86f641c0_4_k_cu_7aaf08d26thrust24THRUST_300001_SM_1000_NS12placeholders2_3E - _ZN34_INTERNAL_86f641c0_4_k_cu_7aaf08d24cuda3std6ranges3__45__cpo5ssizeE)
_ZN34_INTERNAL_86f641c0_4_k_cu_7aaf08d24cuda3std6ranges3__45__cpo5ssizeE:
	.zero		1
	.type		_ZN34_INTERNAL_86f641c0_4_k_cu_7aaf08d26thrust24THRUST_300001_SM_1000_NS12placeholders2_3E,@object
	.size		_ZN34_INTERNAL_86f641c0_4_k_cu_7aaf08d26thrust24THRUST_300001_SM_1000_NS12placeholders2_3E,(_ZN34_INTERNAL_86f641c0_4_k_cu_7aaf08d24cuda3std3__45__cpo4cendE - _ZN34_INTERNAL_86f641c0_4_k_cu_7aaf08d26thrust24THRUST_300001_SM_1000_NS12placeholders2_3E)
_ZN34_INTERNAL_86f641c0_4_k_cu_7aaf08d26thrust24THRUST_300001_SM_1000_NS12placeholders2_3E:
	.zero		1
	.type		_ZN34_INTERNAL_86f641c0_4_k_cu_7aaf08d24cuda3std3__45__cpo4cendE,@object
	.size		_ZN34_INTERNAL_86f641c0_4_k_cu_7aaf08d24cuda3std3__45__cpo4cendE,(_ZN34_INTERNAL_86f641c0_4_k_cu_7aaf08d24cuda3std6ranges3__45__cpo4cendE - _ZN34_INTERNAL_86f641c0_4_k_cu_7aaf08d24cuda3std3__45__cpo4cendE)
_ZN34_INTERNAL_86f641c0_4_k_cu_7aaf08d24cuda3std3__45__cpo4cendE:
	.zero		1
	.type		_ZN34_INTERNAL_86f641c0_4_k_cu_7aaf08d24cuda3std6ranges3__45__cpo4cendE,@object
	.size		_ZN34_INTERNAL_86f641c0_4_k_cu_7aaf08d24cuda3std6ranges3__45__cpo4cendE,(_ZN34_INTERNAL_86f641c0_4_k_cu_7aaf08d26thrust24THRUST_300001_SM_1000_NS12placeholders2_7E - _ZN34_INTERNAL_86f641c0_4_k_cu_7aaf08d24cuda3std6ranges3__45__cpo4cendE)
_ZN34_INTERNAL_86f641c0_4_k_cu_7aaf08d24cuda3std6ranges3__45__cpo4cendE:
	.zero		1
	.type		_ZN34_INTERNAL_86f641c0_4_k_cu_7aaf08d26thrust24THRUST_300001_SM_1000_NS12placeholders2_7E,@object
	.size		_ZN34_INTERNAL_86f641c0_4_k_cu_7aaf08d26thrust24THRUST_300001_SM_1000_NS12placeholders2_7E,(_ZN34_INTERNAL_86f641c0_4_k_cu_7aaf08d24cuda3std3__45__cpo5crendE - _ZN34_INTERNAL_86f641c0_4_k_cu_7aaf08d26thrust24THRUST_300001_SM_1000_NS12placeholders2_7E)
_ZN34_INTERNAL_86f641c0_4_k_cu_7aaf08d26thrust24THRUST_300001_SM_1000_NS12placeholders2_7E:
	.zero		1
	.type		_ZN34_INTERNAL_86f641c0_4_k_cu_7aaf08d24cuda3std3__45__cpo5crendE,@object
	.size		_ZN34_INTERNAL_86f641c0_4_k_cu_7aaf08d24cuda3std3__45__cpo5crendE,(_ZN34_INTERNAL_86f641c0_4_k_cu_7aaf08d24cuda3std6ranges3__45__cpo4prevE - _ZN34_INTERNAL_86f641c0_4_k_cu_7aaf08d24cuda3std3__45__cpo5crendE)
_ZN34_INTERNAL_86f641c0_4_k_cu_7aaf08d24cuda3std3__45__cpo5crendE:
	.zero		1
	.type		_ZN34_INTERNAL_86f641c0_4_k_cu_7aaf08d24cuda3std6ranges3__45__cpo4prevE,@object
	.size		_ZN34_INTERNAL_86f641c0_4_k_cu_7aaf08d24cuda3std6ranges3__45__cpo4prevE,(_ZN34_INTERNAL_86f641c0_4_k_cu_7aaf08d24cuda3std6ranges3__45__cpo9iter_moveE - _ZN34_INTERNAL_86f641c0_4_k_cu_7aaf08d24cuda3std6ranges3__45__cpo4prevE)
_ZN34_INTERNAL_86f641c0_4_k_cu_7aaf08d24cuda3std6ranges3__45__cpo4prevE:
	.zero		1
	.type		_ZN34_INTERNAL_86f641c0_4_k_cu_7aaf08d24cuda3std6ranges3__45__cpo9iter_moveE,@object
	.size		_ZN34_INTERNAL_86f641c0_4_k_cu_7aaf08d24cuda3std6ranges3__45__cpo9iter_moveE,(_ZN34_INTERNAL_86f641c0_4_k_cu_7aaf08d26thrust24THRUST_300001_SM_1000_NS6system6detail10sequential3seqE - _ZN34_INTERNAL_86f641c0_4_k_cu_7aaf08d24cuda3std6ranges3__45__cpo9iter_moveE)
_ZN34_INTERNAL_86f641c0_4_k_cu_7aaf08d24cuda3std6ranges3__45__cpo9iter_moveE:
	.zero		1
	.type		_ZN34_INTERNAL_86f641c0_4_k_cu_7aaf08d26thrust24THRUST_300001_SM_1000_NS6system6detail10sequential3seqE,@object
	.size		_ZN34_INTERNAL_86f641c0_4_k_cu_7aaf08d26thrust24THRUST_300001_SM_1000_NS6system6detail10sequential3seqE,(_ZN34_INTERNAL_86f641c0_4_k_cu_7aaf08d26thrust24THRUST_300001_SM_1000_NS12placeholders2_9E - _ZN34_INTERNAL_86f641c0_4_k_cu_7aaf08d26thrust24THRUST_300001_SM_1000_NS6system6detail10sequential3seqE)
_ZN34_INTERNAL_86f641c0_4_k_cu_7aaf08d26thrust24THRUST_300001_SM_1000_NS6system6detail10sequential3seqE:
	.zero		1
	.type		_ZN34_INTERNAL_86f641c0_4_k_cu_7aaf08d26thrust24THRUST_300001_SM_1000_NS12placeholders2_9E,@object
	.size		_ZN34_INTERNAL_86f641c0_4_k_cu_7aaf08d26thrust24THRUST_300001_SM_1000_NS12placeholders2_9E,(_ZN34_INTERNAL_86f641c0_4_k_cu_7aaf08d24cuda3std3__419piecewise_constructE - _ZN34_INTERNAL_86f641c0_4_k_cu_7aaf08d26thrust24THRUST_300001_SM_1000_NS12placeholders2_9E)
_ZN34_INTERNAL_86f641c0_4_k_cu_7aaf08d26thrust24THRUST_300001_SM_1000_NS12placeholders2_9E:
	.zero		1
	.type		_ZN34_INTERNAL_86f641c0_4_k_cu_7aaf08d24cuda3std3__419piecewise_constructE,@object
	.size		_ZN34_INTERNAL_86f641c0_4_k_cu_7aaf08d24cuda3std3__419piecewise_constructE,(_ZN34_INTERNAL_86f641c0_4_k_cu_7aaf08d24cuda3std6ranges3__45__cpo5cdataE - _ZN34_INTERNAL_86f641c0_4_k_cu_7aaf08d24cuda3std3__419piecewise_constructE)
_ZN34_INTERNAL_86f641c0_4_k_cu_7aaf08d24cuda3std3__419piecewise_constructE:
	.zero		1
	.type		_ZN34_INTERNAL_86f641c0_4_k_cu_7aaf08d24cuda3std6ranges3__45__cpo5cdataE,@object
	.size		_ZN34_INTERNAL_86f641c0_4_k_cu_7aaf08d24cuda3std6ranges3__45__cpo5cdataE,(_ZN34_INTERNAL_86f641c0_4_k_cu_7aaf08d26thrust24THRUST_300001_SM_1000_NS12placeholders2_1E - _ZN34_INTERNAL_86f641c0_4_k_cu_7aaf08d24cuda3std6ranges3__45__cpo5cdataE)
_ZN34_INTERNAL_86f641c0_4_k_cu_7aaf08d24cuda3std6ranges3__45__cpo5cdataE:
	.zero		1
	.type		_ZN34_INTERNAL_86f641c0_4_k_cu_7aaf08d26thrust24THRUST_300001_SM_1000_NS12placeholders2_1E,@object
	.size		_ZN34_INTERNAL_86f641c0_4_k_cu_7aaf08d26thrust24THRUST_300001_SM_1000_NS12placeholders2_1E,(_ZN34_INTERNAL_86f641c0_4_k_cu_7aaf08d24cuda3std3__45__cpo3endE - _ZN34_INTERNAL_86f641c0_4_k_cu_7aaf08d26thrust24THRUST_300001_SM_1000_NS12placeholders2_1E)
_ZN34_INTERNAL_86f641c0_4_k_cu_7aaf08d26thrust24THRUST_300001_SM_1000_NS12placeholders2_1E:
	.zero		1
	.type		_ZN34_INTERNAL_86f641c0_4_k_cu_7aaf08d24cuda3std3__45__cpo3endE,@object
	.size		_ZN34_INTERNAL_86f641c0_4_k_cu_7aaf08d24cuda3std3__45__cpo3endE,(_ZN34_INTERNAL_86f641c0_4_k_cu_7aaf08d24cuda3std6ranges3__45__cpo3endE - _ZN34_INTERNAL_86f641c0_4_k_cu_7aaf08d24cuda3std3__45__cpo3endE)
_ZN34_INTERNAL_86f641c0_4_k_cu_7aaf08d24cuda3std3__45__cpo3endE:
	.zero		1
	.type		_ZN34_INTERNAL_86f641c0_4_k_cu_7aaf08d24cuda3std6ranges3__45__cpo3endE,@object
	.size		_ZN34_INTERNAL_86f641c0_4_k_cu_7aaf08d24cuda3std6ranges3__45__cpo3endE,(_ZN34_INTERNAL_86f641c0_4_k_cu_7aaf08d26thrust24THRUST_300001_SM_1000_NS12placeholders2_5E - _ZN34_INTERNAL_86f641c0_4_k_cu_7aaf08d24cuda3std6ranges3__45__cpo3endE)
_ZN34_INTERNAL_86f641c0_4_k_cu_7aaf08d24cuda3std6ranges3__45__cpo3endE:
	.zero		1
	.type		_ZN34_INTERNAL_86f641c0_4_k_cu_7aaf08d26thrust24THRUST_300001_SM_1000_NS12placeholders2_5E,@object
	.size		_ZN34_INTERNAL_86f641c0_4_k_cu_7aaf08d26thrust24THRUST_300001_SM_1000_NS12placeholders2_5E,(_ZN34_INTERNAL_86f641c0_4_k_cu_7aaf08d24cuda3std3__45__cpo4rendE - _ZN34_INTERNAL_86f641c0_4_k_cu_7aaf08d26thrust24THRUST_300001_SM_1000_NS12placeholders2_5E)
_ZN34_INTERNAL_86f641c0_4_k_cu_7aaf08d26thrust24THRUST_300001_SM_1000_NS12placeholders2_5E:
	.zero		1
	.type		_ZN34_INTERNAL_86f641c0_4_k_cu_7aaf08d24cuda3std3__45__cpo4rendE,@object
	.size		_ZN34_INTERNAL_86f641c0_4_k_cu_7aaf08d24cuda3std3__45__cpo4rendE,(_ZN34_INTERNAL_86f641c0_4_k_cu_7aaf08d24cuda3std6ranges3__45__cpo9iter_swapE - _ZN34_INTERNAL_86f641c0_4_k_cu_7aaf08d24cuda3std3__45__cpo4rendE)
_ZN34_INTERNAL_86f641c0_4_k_cu_7aaf08d24cuda3std3__45__cpo4rendE:
	.zero		1
	.type		_ZN34_INTERNAL_86f641c0_4_k_cu_7aaf08d24cuda3std6ranges3__45__cpo9iter_swapE,@object
	.size		_ZN34_INTERNAL_86f641c0_4_k_cu_7aaf08d24cuda3std6ranges3__45__cpo9iter_swapE,(_ZN34_INTERNAL_86f641c0_4_k_cu_7aaf08d24cuda3std3__48unexpectE - _ZN34_INTERNAL_86f641c0_4_k_cu_7aaf08d24cuda3std6ranges3__45__cpo9iter_swapE)
_ZN34_INTERNAL_86f641c0_4_k_cu_7aaf08d24cuda3std6ranges3__45__cpo9iter_swapE:
	.zero		1
	.type		_ZN34_INTERNAL_86f641c0_4_k_cu_7aaf08d24cuda3std3__48unexpectE,@object
	.size		_ZN34_INTERNAL_86f641c0_4_k_cu_7aaf08d24cuda3std3__48unexpectE,(_ZN34_INTERNAL_86f641c0_4_k_cu_7aaf08d26thrust24THRUST_300001_SM_1000_NS8cuda_cub3parE - _ZN34_INTERNAL_86f641c0_4_k_cu_7aaf08d24cuda3std3__48unexpectE)
_ZN34_INTERNAL_86f641c0_4_k_cu_7aaf08d24cuda3std3__48unexpectE:
	.zero		1
	.type		_ZN34_INTERNAL_86f641c0_4_k_cu_7aaf08d26thrust24THRUST_300001_SM_1000_NS8cuda_cub3parE,@object
	.size		_ZN34_INTERNAL_86f641c0_4_k_cu_7aaf08d26thrust24THRUST_300001_SM_1000_NS8cuda_cub3parE,(.L_29 - _ZN34_INTERNAL_86f641c0_4_k_cu_7aaf08d26thrust24THRUST_300001_SM_1000_NS8cuda_cub3parE)
_ZN34_INTERNAL_86f641c0_4_k_cu_7aaf08d26thrust24THRUST_300001_SM_1000_NS8cuda_cub3parE:
	.zero		1
.L_29:


//--------------------- .nv.shared.ghmatecd_kernel --------------------------
	.section	.nv.shared.ghmatecd_kernel,"aw",@nobits
	.sectionflags	@""
	.align	8
.nv.shared.ghmatecd_kernel:
	.zero		10304


//--------------------- .nv.constant0._ZN3cub18CUB_300001_SM_10006detail11EmptyKernelIvEEvv --------------------------
	.section	.nv.constant0._ZN3cub18CUB_300001_SM_10006detail11EmptyKernelIvEEvv,"a",@progbits
	.sectionflags	@""
	.align	4
.nv.constant0._ZN3cub18CUB_300001_SM_10006detail11EmptyKernelIvEEvv:
	.zero		896


//--------------------- .nv.constant0.ghmatecd_kernel --------------------------
	.section	.nv.constant0.ghmatecd_kernel,"a",@progbits
	.sectionflags	@""
	.align	4
.nv.constant0.ghmatecd_kernel:
	.zero		1080


//--------------------- SYMBOLS --------------------------

	.type		.nv.reservedSmem.offset0,@object
	.size		.nv.reservedSmem.offset0,0x4
	.type		.nv.reservedSmem.cap,@object
	.size		.nv.reservedSmem.cap,0x4
